//
// Generated by NVIDIA NVVM Compiler
//
// Compiler Build ID: CL-36424714
// Cuda compilation tools, release 13.0, V13.0.88
// Based on NVVM 20.0.0
//

.version 9.0
.target sm_100
.address_size 64

	// .globl	mandelbrot
.global .align 4 .b8 __cudart_i2opi_f[24] = {65, 144, 67, 60, 153, 149, 98, 219, 192, 221, 52, 245, 209, 87, 39, 252, 41, 21, 68, 78, 110, 131, 249, 162};

.visible .entry mandelbrot(
	.param .u64 .ptr .align 1 mandelbrot_param_0,
	.param .u32 mandelbrot_param_1,
	.param .u32 mandelbrot_param_2,
	.param .u32 mandelbrot_param_3
)
{
	.local .align 4 .b8 	__local_depot0[28];
	.reg .b64 	%SP;
	.reg .b64 	%SPL;
	.reg .pred 	%p<29>;
	.reg .b16 	%rs<6>;
	.reg .b32 	%r<123>;
	.reg .b32 	%f<157>;
	.reg .b64 	%rd<43>;
	.reg .b64 	%fd<5>;

	mov.u64 	%SPL, __local_depot0;
	ld.param.u64 	%rd16, [mandelbrot_param_0];
	ld.param.u32 	%r38, [mandelbrot_param_1];
	ld.param.u32 	%r39, [mandelbrot_param_2];
	ld.param.u32 	%r40, [mandelbrot_param_3];
	add.u64 	%rd1, %SPL, 0;
	mov.u32 	%r41, %tid.x;
	mov.u32 	%r42, %ctaid.x;
	mov.u32 	%r43, %ntid.x;
	mad.lo.s32 	%r44, %r42, %r43, %r41;
	cvt.rn.f32.u32 	%f49, %r44;
	mov.u32 	%r45, %tid.y;
	mov.u32 	%r46, %ctaid.y;
	mov.u32 	%r47, %ntid.y;
	mad.lo.s32 	%r48, %r46, %r47, %r45;
	cvt.rn.f32.u32 	%f50, %r48;
	cvt.rn.f32.u32 	%f51, %r43;
	mul.f32 	%f52, %f51, %f50;
	mov.u32 	%r49, %nctaid.x;
	cvt.rn.f32.u32 	%f53, %r49;
	fma.rn.f32 	%f1, %f52, %f53, %f49;
	cvt.rn.f32.u32 	%f54, %r38;
	div.rn.f32 	%f55, %f49, %f54;
	add.f32 	%f56, %f55, 0fBF000000;
	mul.f32 	%f156, %f56, 0f40400000;
	cvt.rn.f32.u32 	%f57, %r39;
	div.rn.f32 	%f58, %f50, %f57;
	add.f32 	%f59, %f58, 0fBF000000;
	add.f32 	%f155, %f59, %f59;
	cvt.rn.f32.s32 	%f60, %r40;
	div.rn.f32 	%f4, %f60, 0f447A0000;
	mul.f32 	%f61, %f4, 0f3F22F983;
	cvt.rni.s32.f32 	%r120, %f61;
	cvt.rn.f32.s32 	%f62, %r120;
	fma.rn.f32 	%f63, %f62, 0fBFC90FDA, %f4;
	fma.rn.f32 	%f64, %f62, 0fB3A22168, %f63;
	fma.rn.f32 	%f152, %f62, 0fA7C234C5, %f64;
	abs.f32 	%f6, %f4;
	setp.ltu.f32 	%p1, %f6, 0f47CE4780;
	mov.u32 	%r116, %r120;
	mov.f32 	%f151, %f152;
	@%p1 bra 	$L__BB0_8;
	setp.neu.f32 	%p2, %f6, 0f7F800000;
	@%p2 bra 	$L__BB0_3;
	mov.f32 	%f67, 0f00000000;
	mul.rn.f32 	%f151, %f4, %f67;
	mov.b32 	%r116, 0;
	bra.uni 	$L__BB0_8;
$L__BB0_3:
	mov.b32 	%r2, %f4;
	shl.b32 	%r51, %r2, 8;
	or.b32  	%r3, %r51, -2147483648;
	mov.b64 	%rd39, 0;
	mov.b32 	%r113, 0;
	mov.u64 	%rd37, __cudart_i2opi_f;
	mov.u64 	%rd38, %rd1;
$L__BB0_4:
	.pragma "nounroll";
	ld.global.nc.u32 	%r52, [%rd37];
	mad.wide.u32 	%rd20, %r52, %r3, %rd39;
	shr.u64 	%rd39, %rd20, 32;
	st.local.u32 	[%rd38], %rd20;
	add.s32 	%r113, %r113, 1;
	add.s64 	%rd38, %rd38, 4;
	add.s64 	%rd37, %rd37, 4;
	setp.ne.s32 	%p3, %r113, 6;
	@%p3 bra 	$L__BB0_4;
	shr.u32 	%r53, %r2, 23;
	st.local.u32 	[%rd1+24], %rd39;
	and.b32  	%r6, %r53, 31;
	and.b32  	%r54, %r53, 224;
	add.s32 	%r55, %r54, -128;
	shr.u32 	%r56, %r55, 5;
	mul.wide.u32 	%rd21, %r56, 4;
	sub.s64 	%rd8, %rd1, %rd21;
	ld.local.u32 	%r114, [%rd8+24];
	ld.local.u32 	%r115, [%rd8+20];
	setp.eq.s32 	%p4, %r6, 0;
	@%p4 bra 	$L__BB0_7;
	shf.l.wrap.b32 	%r114, %r115, %r114, %r6;
	ld.local.u32 	%r57, [%rd8+16];
	shf.l.wrap.b32 	%r115, %r57, %r115, %r6;
$L__BB0_7:
	shr.u32 	%r58, %r114, 30;
	shf.l.wrap.b32 	%r59, %r115, %r114, 2;
	shl.b32 	%r60, %r115, 2;
	shr.u32 	%r61, %r59, 31;
	add.s32 	%r62, %r61, %r58;
	neg.s32 	%r63, %r62;
	setp.lt.s32 	%p5, %r2, 0;
	selp.b32 	%r116, %r63, %r62, %p5;
	xor.b32  	%r64, %r59, %r2;
	shr.s32 	%r65, %r59, 31;
	xor.b32  	%r66, %r65, %r59;
	xor.b32  	%r67, %r65, %r60;
	cvt.u64.u32 	%rd22, %r66;
	shl.b64 	%rd23, %rd22, 32;
	cvt.u64.u32 	%rd24, %r67;
	or.b64  	%rd25, %rd23, %rd24;
	cvt.rn.f64.s64 	%fd1, %rd25;
	mul.f64 	%fd2, %fd1, 0d3BF921FB54442D19;
	cvt.rn.f32.f64 	%f65, %fd2;
	neg.f32 	%f66, %f65;
	setp.lt.s32 	%p6, %r64, 0;
	selp.f32 	%f151, %f66, %f65, %p6;
$L__BB0_8:
	setp.ltu.f32 	%p7, %f6, 0f47CE4780;
	add.s32 	%r69, %r116, 1;
	mul.rn.f32 	%f68, %f151, %f151;
	and.b32  	%r70, %r116, 1;
	setp.eq.b32 	%p8, %r70, 1;
	selp.f32 	%f69, %f151, 0f3F800000, %p8;
	fma.rn.f32 	%f70, %f68, %f69, 0f00000000;
	fma.rn.f32 	%f71, %f68, 0f37CBAC00, 0fBAB607ED;
	selp.f32 	%f72, 0fB94D4153, %f71, %p8;
	selp.f32 	%f73, 0f3C0885E4, 0f3D2AAABB, %p8;
	fma.rn.f32 	%f74, %f72, %f68, %f73;
	selp.f32 	%f75, 0fBE2AAAA8, 0fBEFFFFFF, %p8;
	fma.rn.f32 	%f76, %f74, %f68, %f75;
	fma.rn.f32 	%f77, %f76, %f70, %f69;
	and.b32  	%r71, %r69, 2;
	setp.eq.s32 	%p9, %r71, 0;
	mov.f32 	%f78, 0f00000000;
	sub.f32 	%f79, %f78, %f77;
	selp.f32 	%f80, %f77, %f79, %p9;
	mul.f32 	%f10, %f156, %f80;
	@%p7 bra 	$L__BB0_16;
	setp.neu.f32 	%p10, %f6, 0f7F800000;
	@%p10 bra 	$L__BB0_11;
	mov.f32 	%f83, 0f00000000;
	mul.rn.f32 	%f152, %f4, %f83;
	mov.b32 	%r120, 0;
	bra.uni 	$L__BB0_16;
$L__BB0_11:
	mov.b32 	%r15, %f4;
	shl.b32 	%r73, %r15, 8;
	or.b32  	%r16, %r73, -2147483648;
	mov.b64 	%rd42, 0;
	mov.b32 	%r117, 0;
	mov.u64 	%rd40, __cudart_i2opi_f;
	mov.u64 	%rd41, %rd1;
$L__BB0_12:
	.pragma "nounroll";
	ld.global.nc.u32 	%r74, [%rd40];
	mad.wide.u32 	%rd28, %r74, %r16, %rd42;
	shr.u64 	%rd42, %rd28, 32;
	st.local.u32 	[%rd41], %rd28;
	add.s32 	%r117, %r117, 1;
	add.s64 	%rd41, %rd41, 4;
	add.s64 	%rd40, %rd40, 4;
	setp.ne.s32 	%p11, %r117, 6;
	@%p11 bra 	$L__BB0_12;
	shr.u32 	%r75, %r15, 23;
	st.local.u32 	[%rd1+24], %rd42;
	and.b32  	%r19, %r75, 31;
	and.b32  	%r76, %r75, 224;
	add.s32 	%r77, %r76, -128;
	shr.u32 	%r78, %r77, 5;
	mul.wide.u32 	%rd29, %r78, 4;
	sub.s64 	%rd15, %rd1, %rd29;
	ld.local.u32 	%r118, [%rd15+24];
	ld.local.u32 	%r119, [%rd15+20];
	setp.eq.s32 	%p12, %r19, 0;
	@%p12 bra 	$L__BB0_15;
	shf.l.wrap.b32 	%r118, %r119, %r118, %r19;
	ld.local.u32 	%r79, [%rd15+16];
	shf.l.wrap.b32 	%r119, %r79, %r119, %r19;
$L__BB0_15:
	shr.u32 	%r80, %r118, 30;
	shf.l.wrap.b32 	%r81, %r119, %r118, 2;
	shl.b32 	%r82, %r119, 2;
	shr.u32 	%r83, %r81, 31;
	add.s32 	%r84, %r83, %r80;
	neg.s32 	%r85, %r84;
	setp.lt.s32 	%p13, %r15, 0;
	selp.b32 	%r120, %r85, %r84, %p13;
	xor.b32  	%r86, %r81, %r15;
	shr.s32 	%r87, %r81, 31;
	xor.b32  	%r88, %r87, %r81;
	xor.b32  	%r89, %r87, %r82;
	cvt.u64.u32 	%rd30, %r88;
	shl.b64 	%rd31, %rd30, 32;
	cvt.u64.u32 	%rd32, %r89;
	or.b64  	%rd33, %rd31, %rd32;
	cvt.rn.f64.s64 	%fd3, %rd33;
	mul.f64 	%fd4, %fd3, 0d3BF921FB54442D19;
	cvt.rn.f32.f64 	%f81, %fd4;
	neg.f32 	%f82, %f81;
	setp.lt.s32 	%p14, %r86, 0;
	selp.f32 	%f152, %f82, %f81, %p14;
$L__BB0_16:
	mul.rn.f32 	%f85, %f152, %f152;
	and.b32  	%r92, %r120, 1;
	setp.eq.b32 	%p15, %r92, 1;
	selp.f32 	%f86, 0f3F800000, %f152, %p15;
	fma.rn.f32 	%f87, %f85, %f86, 0f00000000;
	fma.rn.f32 	%f88, %f85, 0f37CBAC00, 0fBAB607ED;
	selp.f32 	%f89, %f88, 0fB94D4153, %p15;
	selp.f32 	%f90, 0f3D2AAABB, 0f3C0885E4, %p15;
	fma.rn.f32 	%f91, %f89, %f85, %f90;
	selp.f32 	%f92, 0fBEFFFFFF, 0fBE2AAAA8, %p15;
	fma.rn.f32 	%f93, %f91, %f85, %f92;
	fma.rn.f32 	%f94, %f93, %f87, %f86;
	and.b32  	%r93, %r120, 2;
	setp.eq.s32 	%p16, %r93, 0;
	mov.f32 	%f153, 0f00000000;
	sub.f32 	%f95, %f153, %f94;
	selp.f32 	%f96, %f94, %f95, %p16;
	mul.f32 	%f14, %f155, %f96;
	mov.b32 	%r28, 0;
	mov.f32 	%f154, %f153;
$L__BB0_17:
	mul.f32 	%f97, %f156, %f156;
	mul.f32 	%f98, %f155, %f155;
	sub.f32 	%f99, %f97, %f98;
	add.f32 	%f100, %f10, %f99;
	add.f32 	%f19, %f154, %f100;
	mul.f32 	%f101, %f156, %f155;
	fma.rn.f32 	%f102, %f156, %f155, %f101;
	add.f32 	%f103, %f14, %f102;
	add.f32 	%f20, %f153, %f103;
	mul.f32 	%f21, %f19, %f19;
	mul.f32 	%f22, %f20, %f20;
	add.f32 	%f104, %f21, %f22;
	setp.gt.f32 	%p17, %f104, 0f40800000;
	mov.u32 	%r122, %r28;
	@%p17 bra 	$L__BB0_33;
	sub.f32 	%f105, %f21, %f22;
	add.f32 	%f106, %f10, %f105;
	add.f32 	%f23, %f19, %f106;
	mul.f32 	%f107, %f19, %f20;
	fma.rn.f32 	%f108, %f19, %f20, %f107;
	add.f32 	%f109, %f14, %f108;
	add.f32 	%f24, %f20, %f109;
	mul.f32 	%f25, %f23, %f23;
	mul.f32 	%f26, %f24, %f24;
	add.f32 	%f110, %f25, %f26;
	setp.gt.f32 	%p18, %f110, 0f40800000;
	@%p18 bra 	$L__BB0_32;
	sub.f32 	%f111, %f25, %f26;
	add.f32 	%f112, %f10, %f111;
	add.f32 	%f27, %f23, %f112;
	mul.f32 	%f113, %f23, %f24;
	fma.rn.f32 	%f114, %f23, %f24, %f113;
	add.f32 	%f115, %f14, %f114;
	add.f32 	%f28, %f24, %f115;
	mul.f32 	%f29, %f27, %f27;
	mul.f32 	%f30, %f28, %f28;
	add.f32 	%f116, %f29, %f30;
	setp.gt.f32 	%p19, %f116, 0f40800000;
	@%p19 bra 	$L__BB0_31;
	sub.f32 	%f117, %f29, %f30;
	add.f32 	%f118, %f10, %f117;
	add.f32 	%f31, %f27, %f118;
	mul.f32 	%f119, %f27, %f28;
	fma.rn.f32 	%f120, %f27, %f28, %f119;
	add.f32 	%f121, %f14, %f120;
	add.f32 	%f32, %f28, %f121;
	mul.f32 	%f33, %f31, %f31;
	mul.f32 	%f34, %f32, %f32;
	add.f32 	%f122, %f33, %f34;
	setp.gt.f32 	%p20, %f122, 0f40800000;
	@%p20 bra 	$L__BB0_30;
	sub.f32 	%f123, %f33, %f34;
	add.f32 	%f124, %f10, %f123;
	add.f32 	%f35, %f31, %f124;
	mul.f32 	%f125, %f31, %f32;
	fma.rn.f32 	%f126, %f31, %f32, %f125;
	add.f32 	%f127, %f14, %f126;
	add.f32 	%f36, %f32, %f127;
	mul.f32 	%f37, %f35, %f35;
	mul.f32 	%f38, %f36, %f36;
	add.f32 	%f128, %f37, %f38;
	setp.gt.f32 	%p21, %f128, 0f40800000;
	@%p21 bra 	$L__BB0_29;
	sub.f32 	%f129, %f37, %f38;
	add.f32 	%f130, %f10, %f129;
	add.f32 	%f39, %f35, %f130;
	mul.f32 	%f131, %f35, %f36;
	fma.rn.f32 	%f132, %f35, %f36, %f131;
	add.f32 	%f133, %f14, %f132;
	add.f32 	%f40, %f36, %f133;
	mul.f32 	%f41, %f39, %f39;
	mul.f32 	%f42, %f40, %f40;
	add.f32 	%f134, %f41, %f42;
	setp.gt.f32 	%p22, %f134, 0f40800000;
	@%p22 bra 	$L__BB0_28;
	sub.f32 	%f135, %f41, %f42;
	add.f32 	%f136, %f10, %f135;
	add.f32 	%f43, %f39, %f136;
	mul.f32 	%f137, %f39, %f40;
	fma.rn.f32 	%f138, %f39, %f40, %f137;
	add.f32 	%f139, %f14, %f138;
	add.f32 	%f44, %f40, %f139;
	mul.f32 	%f45, %f43, %f43;
	mul.f32 	%f46, %f44, %f44;
	add.f32 	%f140, %f45, %f46;
	setp.gt.f32 	%p23, %f140, 0f40800000;
	@%p23 bra 	$L__BB0_27;
	sub.f32 	%f141, %f45, %f46;
	add.f32 	%f142, %f10, %f141;
	add.f32 	%f154, %f43, %f142;
	mul.f32 	%f143, %f43, %f44;
	fma.rn.f32 	%f144, %f43, %f44, %f143;
	add.f32 	%f145, %f14, %f144;
	add.f32 	%f153, %f44, %f145;
	mul.f32 	%f146, %f153, %f153;
	fma.rn.f32 	%f147, %f154, %f154, %f146;
	setp.gt.f32 	%p24, %f147, 0f40800000;
	@%p24 bra 	$L__BB0_26;
	add.s32 	%r28, %r28, 8;
	setp.eq.s32 	%p25, %r28, 48;
	mov.b32 	%r122, 48;
	mov.f32 	%f155, %f153;
	mov.f32 	%f156, %f154;
	@%p25 bra 	$L__BB0_33;
	bra.uni 	$L__BB0_17;
$L__BB0_26:
	add.s32 	%r122, %r28, 7;
	bra.uni 	$L__BB0_33;
$L__BB0_27:
	add.s32 	%r122, %r28, 6;
	bra.uni 	$L__BB0_33;
$L__BB0_28:
	add.s32 	%r122, %r28, 5;
	bra.uni 	$L__BB0_33;
$L__BB0_29:
	add.s32 	%r122, %r28, 4;
	bra.uni 	$L__BB0_33;
$L__BB0_30:
	add.s32 	%r122, %r28, 3;
	bra.uni 	$L__BB0_33;
$L__BB0_31:
	add.s32 	%r122, %r28, 2;
	bra.uni 	$L__BB0_33;
$L__BB0_32:
	add.s32 	%r122, %r28, 1;
$L__BB0_33:
	cvt.rzi.s32.f32 	%r95, %f1;
	cvta.to.global.u64 	%rd34, %rd16;
	setp.eq.s32 	%p26, %r122, 48;
	selp.b32 	%r96, 0, %r122, %p26;
	cvt.rn.f32.u32 	%f148, %r96;
	mul.f32 	%f149, %f148, 0f437F0000;
	div.rn.f32 	%f150, %f149, 0f42400000;
	cvt.rzi.u32.f32 	%r97, %f150;
	and.b32  	%r98, %r97, 255;
	shr.u32 	%r99, %r98, 1;
	add.s32 	%r100, %r99, %r98;
	min.u32 	%r101, %r100, 255;
	mul.wide.s32 	%rd35, %r95, 4;
	add.s64 	%rd36, %rd34, %rd35;
	setp.gt.u32 	%p27, %r98, 100;
	mad.lo.s32 	%r102, %r98, 3, -300;
	min.u32 	%r103, %r102, 255;
	cvt.u16.u32 	%rs1, %r103;
	selp.b16 	%rs2, %rs1, 0, %p27;
	and.b32  	%r104, %r97, 128;
	setp.eq.s32 	%p28, %r104, 0;
	shl.b32 	%r105, %r97, 1;
	and.b32  	%r106, %r105, 510;
	min.u32 	%r107, %r106, 509;
	cvt.u16.u32 	%rs3, %r107;
	add.s16 	%rs4, %rs3, 2;
	selp.b16 	%rs5, 0, %rs4, %p28;
	cvt.u32.u16 	%r108, %rs2;
	prmt.b32 	%r109, %r101, %r108, 0x3340U;
	cvt.u32.u16 	%r110, %rs5;
	prmt.b32 	%r111, %r110, 65535, 0x3340U;
	prmt.b32 	%r112, %r109, %r111, 0x5410U;
	st.global.u32 	[%rd36], %r112;
	ret;

}


// ===== COMPILED SASS (sm_100) =====

	.target	sm_100

	.elftype	@"ET_EXEC"


//--------------------- .note.nv.tkinfo           --------------------------
	.section	.note.nv.tkinfo,"",@"SHT_NOTE"
	.sectionflags	@"SHF_NOTE_NV_TKINFO"
	.tkinfo
        /*0018*/ 	.word	0x00000002
        /*0030*/ 	.string	""
        /*0030*/ 	.string	"ptxas"
        /*0030*/ 	.string	"Cuda compilation tools, release 13.0, V13.0.88"
        /*0030*/ 	.string	"Build cuda_13.0.r13.0/compiler.36424714_0"
        /*0030*/ 	.string	"-arch sm_100 -m 64 "



//--------------------- .note.nv.cuinfo           --------------------------
	.section	.note.nv.cuinfo,"",@"SHT_NOTE"
	.sectionflags	@"SHF_NOTE_NV_CUINFO"
        /*0018*/ 	.short	0x0002
        /*001a*/ 	.short	0x0064
        /*001c*/ 	.short	0x0082
	.zero		2


//--------------------- .nv.info                  --------------------------
	.section	.nv.info,"",@"SHT_CUDA_INFO"
	.align	4


	//----- nvinfo : EIATTR_REGCOUNT
	.align		4
        /*0000*/ 	.byte	0x04, 0x2f
        /*0002*/ 	.short	(.L_2 - .L_1)
	.align		4
.L_1:
        /*0004*/ 	.word	index@(mandelbrot)
        /*0008*/ 	.word	0x00000014


	//----- nvinfo : EIATTR_FRAME_SIZE
	.align		4
.L_2:
        /*000c*/ 	.byte	0x04, 0x11
        /*000e*/ 	.short	(.L_4 - .L_3)
	.align		4
.L_3:
        /*0010*/ 	.word	index@($__internal_0_$__cuda_sm3x_div_rn_noftz_f32_slowpath)
        /*0014*/ 	.word	0x00000020


	//----- nvinfo : EIATTR_FRAME_SIZE
	.align		4
.L_4:
        /*0018*/ 	.byte	0x04, 0x11
        /*001a*/ 	.short	(.L_6 - .L_5)
	.align		4
.L_5:
        /*001c*/ 	.word	index@(mandelbrot)
        /*0020*/ 	.word	0x00000020


	//----- nvinfo : EIATTR_MIN_STACK_SIZE
	.align		4
.L_6:
        /*0024*/ 	.byte	0x04, 0x12
        /*0026*/ 	.short	(.L_8 - .L_7)
	.align		4
.L_7:
        /*0028*/ 	.word	index@(mandelbrot)
        /*002c*/ 	.word	0x00000020
.L_8:


//--------------------- .nv.compat                --------------------------
	.section	.nv.compat,"",@"SHT_CUDA_COMPAT_INFO"
	.align	4
        /*0000*/ 	.byte	0x02, 0x09, 0x00, 0x00, 0x02, 0x02, 0x01, 0x00, 0x02, 0x05, 0x05, 0x00, 0x03, 0x07, 0x01, 0x01
        /*0010*/ 	.byte	0x02, 0x03, 0x00, 0x00, 0x02, 0x06, 0x01, 0x00, 0x04, 0x0b, 0x08, 0x00, 0x01, 0x00, 0x00, 0x00
        /*0020*/ 	.byte	0x00, 0x00, 0x00, 0x00


//--------------------- .nv.info.mandelbrot       --------------------------
	.section	.nv.info.mandelbrot,"",@"SHT_CUDA_INFO"
	.sectionflags	@""
	.align	4


	//----- nvinfo : EIATTR_CUDA_API_VERSION
	.align		4
        /*0000*/ 	.byte	0x04, 0x37
        /*0002*/ 	.short	(.L_10 - .L_9)
.L_9:
        /*0004*/ 	.word	0x00000082


	//----- nvinfo : EIATTR_KPARAM_INFO
	.align		4
.L_10:
        /*0008*/ 	.byte	0x04, 0x17
        /*000a*/ 	.short	(.L_12 - .L_11)
.L_11:
        /*000c*/ 	.word	0x00000000
        /*0010*/ 	.short	0x0003
        /*0012*/ 	.short	0x0010
        /*0014*/ 	.byte	0x00, 0xf0, 0x11, 0x00


	//----- nvinfo : EIATTR_KPARAM_INFO
	.align		4
.L_12:
        /*0018*/ 	.byte	0x04, 0x17
        /*001a*/ 	.short	(.L_14 - .L_13)
.L_13:
        /*001c*/ 	.word	0x00000000
        /*0020*/ 	.short	0x0002
        /*0022*/ 	.short	0x000c
        /*0024*/ 	.byte	0x00, 0xf0, 0x11, 0x00


	//----- nvinfo : EIATTR_KPARAM_INFO
	.align		4
.L_14:
        /*0028*/ 	.byte	0x04, 0x17
        /*002a*/ 	.short	(.L_16 - .L_15)
.L_15:
        /*002c*/ 	.word	0x00000000
        /*0030*/ 	.short	0x0001
        /*0032*/ 	.short	0x0008
        /*0034*/ 	.byte	0x00, 0xf0, 0x11, 0x00


	//----- nvinfo : EIATTR_KPARAM_INFO
	.align		4
.L_16:
        /*0038*/ 	.byte	0x04, 0x17
        /*003a*/ 	.short	(.L_18 - .L_17)
.L_17:
        /*003c*/ 	.word	0x00000000
        /*0040*/ 	.short	0x0000
        /*0042*/ 	.short	0x0000
        /*0044*/ 	.byte	0x00, 0xf5, 0x21, 0x00


	//----- nvinfo : EIATTR_SPARSE_MMA_MASK
	.align		4
.L_18:
        /*0048*/ 	.byte	0x03, 0x50
        /*004a*/ 	.short	0x0000


	//----- nvinfo : EIATTR_MAXREG_COUNT
	.align		4
        /*004c*/ 	.byte	0x03, 0x1b
        /*004e*/ 	.short	0x00ff


	//----- nvinfo : EIATTR_MERCURY_ISA_VERSION
	.align		4
        /*0050*/ 	.byte	0x03, 0x5f
        /*0052*/ 	.short	0x0101


	//----- nvinfo : EIATTR_VRC_CTA_INIT_COUNT
	.align		4
        /*0054*/ 	.byte	0x02, 0x4a
	.zero		1
	.zero		1


	//----- nvinfo : EIATTR_EXIT_INSTR_OFFSETS
	.align		4
        /*0058*/ 	.byte	0x04, 0x1c
        /*005a*/ 	.short	(.L_20 - .L_19)


	//   ....[0]....
.L_19:
        /*005c*/ 	.word	0x00001980


	//----- nvinfo : EIATTR_CRS_STACK_SIZE
	.align		4
.L_20:
        /*0060*/ 	.byte	0x04, 0x1e
        /*0062*/ 	.short	(.L_22 - .L_21)
.L_21:
        /*0064*/ 	.word	0x00000000


	//----- nvinfo : EIATTR_CBANK_PARAM_SIZE
	.align		4
.L_22:
        /*0068*/ 	.byte	0x03, 0x19
        /*006a*/ 	.short	0x0014


	//----- nvinfo : EIATTR_PARAM_CBANK
	.align		4
        /*006c*/ 	.byte	0x04, 0x0a
        /*006e*/ 	.short	(.L_24 - .L_23)
	.align		4
.L_23:
        /*0070*/ 	.word	index@(.nv.constant0.mandelbrot)
        /*0074*/ 	.short	0x0380
        /*0076*/ 	.short	0x0014


	//----- nvinfo : EIATTR_SW_WAR
	.align		4
.L_24:
        /*0078*/ 	.byte	0x04, 0x36
        /*007a*/ 	.short	(.L_26 - .L_25)
.L_25:
        /*007c*/ 	.word	0x00000008
.L_26:


//--------------------- .nv.callgraph             --------------------------
	.section	.nv.callgraph,"",@"SHT_CUDA_CALLGRAPH"
	.align	4
	.sectionentsize	8
	.align		4
        /*0000*/ 	.word	0x00000000
	.align		4
        /*0004*/ 	.word	0xffffffff
	.align		4
        /*0008*/ 	.word	0x00000000
	.align		4
        /*000c*/ 	.word	0xfffffffe
	.align		4
        /*0010*/ 	.word	0x00000000
	.align		4
        /*0014*/ 	.word	0xfffffffd
	.align		4
        /*0018*/ 	.word	0x00000000
	.align		4
        /*001c*/ 	.word	0xfffffffc


//--------------------- .nv.constant4             --------------------------
	.section	.nv.constant4,"a",@progbits
	.align	8
	.align		8
.nv.constant4:
        /*0000*/ 	.dword	__cudart_i2opi_f


//--------------------- .text.mandelbrot          --------------------------
	.section	.text.mandelbrot,"ax",@progbits
	.align	128
        .global         mandelbrot
        .type           mandelbrot,@function
        .size           mandelbrot,(.L_x_35 - mandelbrot)
        .other          mandelbrot,@"STO_CUDA_ENTRY STV_DEFAULT"
mandelbrot:
.text.mandelbrot:
[----:B------:R-:W0:Y:S01]  /*0000*/  LDC R1, c[0x0][0x37c] ;  /* 0x0000df00ff017b82 */ /* 0x000e220000000800 */
[----:B------:R-:W1:Y:S01]  /*0010*/  S2R R2, SR_TID.X ;  /* 0x0000000000027919 */ /* 0x000e620000002100 */
[----:B------:R-:W2:Y:S06]  /*0020*/  LDCU UR6, c[0x0][0x388] ;  /* 0x00007100ff0677ac */ /* 0x000eac0008000800 */
[----:B------:R-:W1:Y:S01]  /*0030*/  S2UR UR4, SR_CTAID.X ;  /* 0x00000000000479c3 */ /* 0x000e620000002500 */
[----:B------:R-:W-:Y:S01]  /*0040*/  BSSY.RECONVERGENT B0, `(.L_x_0) ;  /* 0x000001c000007945 */ /* 0x000fe20003800200 */
[----:B------:R-:W3:Y:S01]  /*0050*/  S2R R0, SR_TID.Y ;  /* 0x0000000000007919 */ /* 0x000ee20000002200 */
[----:B0-----:R-:W-:-:S05]  /*0060*/  IADD3 R1, PT, PT, R1, -0x20, RZ ;  /* 0xffffffe001017810 */ /* 0x001fca0007ffe0ff */
[----:B------:R-:W1:Y:S08]  /*0070*/  LDC R5, c[0x0][0x360] ;  /* 0x0000d800ff057b82 */ /* 0x000e700000000800 */
[----:B------:R-:W3:Y:S01]  /*0080*/  S2UR UR5, SR_CTAID.Y ;  /* 0x00000000000579c3 */ /* 0x000ee20000002600 */
[----:B--2---:R-:W-:-:S04]  /*0090*/  I2FP.F32.U32 R7, UR6 ;  /* 0x0000000600077c45 */ /* 0x004fc80008201000 */
[----:B------:R-:W0:Y:S03]  /*00a0*/  MUFU.RCP R4, R7 ;  /* 0x0000000700047308 */ /* 0x000e260000001000 */
[----:B------:R-:W3:Y:S01]  /*00b0*/  LDC R9, c[0x0][0x364] ;  /* 0x0000d900ff097b82 */ /* 0x000ee20000000800 */
[----:B------:R-:W2:Y:S01]  /*00c0*/  LDCU UR6, c[0x0][0x370] ;  /* 0x00006e00ff0677ac */ /* 0x000ea20008000800 */
[----:B-1----:R-:W-:-:S05]  /*00d0*/  IMAD R2, R5, UR4, R2 ;  /* 0x0000000405027c24 */ /* 0x002fca000f8e0202 */
[----:B------:R-:W-:Y:S01]  /*00e0*/  I2FP.F32.U32 R2, R2 ;  /* 0x0000000200027245 */ /* 0x000fe20000201000 */
[----:B0-----:R-:W-:-:S03]  /*00f0*/  FFMA R3, -R7, R4, 1 ;  /* 0x3f80000007037423 */ /* 0x001fc60000000104 */
[----:B------:R-:W0:Y:S01]  /*0100*/  FCHK P0, R2, R7 ;  /* 0x0000000702007302 */ /* 0x000e220000000000 */
[----:B---3--:R-:W-:Y:S02]  /*0110*/  IMAD R0, R9, UR5, R0 ;  /* 0x0000000509007c24 */ /* 0x008fe4000f8e0200 */
[----:B------:R-:W-:Y:S01]  /*0120*/  FFMA R9, R4, R3, R4 ;  /* 0x0000000304097223 */ /* 0x000fe20000000004 */
[----:B------:R-:W-:Y:S02]  /*0130*/  I2FP.F32.U32 R3, R5 ;  /* 0x0000000500037245 */ /* 0x000fe40000201000 */
[----:B--2---:R-:W-:Y:S01]  /*0140*/  I2FP.F32.U32 R5, UR6 ;  /* 0x0000000600057c45 */ /* 0x004fe20008201000 */
[----:B------:R-:W-:Y:S01]  /*0150*/  FFMA R4, R2, R9, RZ ;  /* 0x0000000902047223 */ /* 0x000fe200000000ff */
[----:B------:R-:W-:-:S03]  /*0160*/  I2FP.F32.U32 R0, R0 ;  /* 0x0000000000007245 */ /* 0x000fc60000201000 */
[----:B------:R-:W-:Y:S02]  /*0170*/  FFMA R6, -R7, R4, R2 ;  /* 0x0000000407067223 */ /* 0x000fe40000000102 */
[----:B------:R-:W-:Y:S02]  /*0180*/  FMUL R3, R0, R3 ;  /* 0x0000000300037220 */ /* 0x000fe40000400000 */
[----:B------:R-:W-:Y:S02]  /*0190*/  FFMA R4, R9, R6, R4 ;  /* 0x0000000609047223 */ /* 0x000fe40000000004 */
[----:B------:R-:W-:Y:S01]  /*01a0*/  FFMA R5, R3, R5, R2 ;  /* 0x0000000503057223 */ /* 0x000fe20000000002 */
[----:B0-----:R-:W-:Y:S06]  /*01b0*/  @!P0 BRA `(.L_x_1) ;  /* 0x0000000000108947 */ /* 0x001fec0003800000 */
[----:B------:R-:W-:Y:S01]  /*01c0*/  IMAD.MOV.U32 R3, RZ, RZ, R7 ;  /* 0x000000ffff037224 */ /* 0x000fe200078e0007 */
[----:B------:R-:W-:-:S07]  /*01d0*/  MOV R4, 0x1f0 ;  /* 0x000001f000047802 */ /* 0x000fce0000000f00 */
[----:B------:R-:W-:Y:S05]  /*01e0*/  CALL.REL.NOINC `($__internal_0_$__cuda_sm3x_div_rn_noftz_f32_slowpath) ;  /* 0x0000001400e87944 */ /* 0x000fea0003c00000 */
[----:B------:R-:W-:-:S07]  /*01f0*/  MOV R4, R11 ;  /* 0x0000000b00047202 */ /* 0x000fce0000000f00 */
.L_x_1:
[----:B------:R-:W-:Y:S05]  /*0200*/  BSYNC.RECONVERGENT B0 ;  /* 0x0000000000007941 */ /* 0x000fea0003800200 */
.L_x_0:
[----:B------:R-:W0:Y:S01]  /*0210*/  LDCU UR4, c[0x0][0x38c] ;  /* 0x00007180ff0477ac */ /* 0x000e220008000800 */
[----:B------:R-:W-:Y:S01]  /*0220*/  FADD R4, R4, -0.5 ;  /* 0xbf00000004047421 */ /* 0x000fe20000000000 */
[----:B------:R-:W-:Y:S01]  /*0230*/  BSSY.RECONVERGENT B0, `(.L_x_2) ;  /* 0x000000f000007945 */ /* 0x000fe20003800200 */
[----:B0-----:R-:W-:-:S04]  /*0240*/  I2FP.F32.U32 R3, UR4 ;  /* 0x0000000400037c45 */ /* 0x001fc80008201000 */
[----:B------:R-:W0:Y:S08]  /*0250*/  MUFU.RCP R2, R3 ;  /* 0x0000000300027308 */ /* 0x000e300000001000 */
[----:B------:R-:W1:Y:S01]  /*0260*/  FCHK P0, R0, R3 ;  /* 0x0000000300007302 */ /* 0x000e620000000000 */
[----:B0-----:R-:W-:-:S04]  /*0270*/  FFMA R7, -R3, R2, 1 ;  /* 0x3f80000003077423 */ /* 0x001fc80000000102 */
[----:B------:R-:W-:Y:S01]  /*0280*/  FFMA R9, R2, R7, R2 ;  /* 0x0000000702097223 */ /* 0x000fe20000000002 */
[----:B------:R-:W-:-:S03]  /*0290*/  FMUL R7, R4, 3 ;  /* 0x4040000004077820 */ /* 0x000fc60000400000 */
[----:B------:R-:W-:-:S04]  /*02a0*/  FFMA R2, R0, R9, RZ ;  /* 0x0000000900027223 */ /* 0x000fc800000000ff */
[----:B------:R-:W-:-:S04]  /*02b0*/  FFMA R6, -R3, R2, R0 ;  /* 0x0000000203067223 */ /* 0x000fc80000000100 */
[----:B------:R-:W-:Y:S01]  /*02c0*/  FFMA R2, R9, R6, R2 ;  /* 0x0000000609027223 */ /* 0x000fe20000000002 */
[----:B-1----:R-:W-:Y:S06]  /*02d0*/  @!P0 BRA `(.L_x_3) ;  /* 0x0000000000108947 */ /* 0x002fec0003800000 */
[----:B------:R-:W-:Y:S01]  /*02e0*/  IMAD.MOV.U32 R2, RZ, RZ, R0 ;  /* 0x000000ffff027224 */ /* 0x000fe200078e0000 */
[----:B------:R-:W-:-:S07]  /*02f0*/  MOV R4, 0x310 ;  /* 0x0000031000047802 */ /* 0x000fce0000000f00 */
[----:B------:R-:W-:Y:S05]  /*0300*/  CALL.REL.NOINC `($__internal_0_$__cuda_sm3x_div_rn_noftz_f32_slowpath) ;  /* 0x0000001400a07944 */ /* 0x000fea0003c00000 */
[----:B------:R-:W-:-:S07]  /*0310*/  MOV R2, R11 ;  /* 0x0000000b00027202 */ /* 0x000fce0000000f00 */
.L_x_3:
[----:B------:R-:W-:Y:S05]  /*0320*/  BSYNC.RECONVERGENT B0 ;  /* 0x0000000000007941 */ /* 0x000fea0003800200 */
.L_x_2:
[----:B------:R-:W0:Y:S01]  /*0330*/  LDCU UR4, c[0x0][0x390] ;  /* 0x00007200ff0477ac */ /* 0x000e220008000800 */
[----:B------:R-:W-:Y:S02]  /*0340*/  HFMA2 R3, -RZ, RZ, 4.4765625, 0 ;  /* 0x447a0000ff037431 */ /* 0x000fe400000001ff */
[----:B------:R-:W-:Y:S02]  /*0350*/  IMAD.MOV.U32 R4, RZ, RZ, 0x3a83126f ;  /* 0x3a83126fff047424 */ /* 0x000fe400078e00ff */
[----:B------:R-:W-:-:S04]  /*0360*/  FADD R2, R2, -0.5 ;  /* 0xbf00000002027421 */ /* 0x000fc80000000000 */
[----:B------:R-:W-:Y:S01]  /*0370*/  FADD R10, R2, R2 ;  /* 0x00000002020a7221 */ /* 0x000fe20000000000 */
[----:B------:R-:W-:-:S04]  /*0380*/  FFMA R3, R4, -R3, 1 ;  /* 0x3f80000004037423 */ /* 0x000fc80000000803 */
[----:B------:R-:W-:Y:S01]  /*0390*/  FFMA R3, R3, R4, 0.0010000000474974513054 ;  /* 0x3a83126f03037423 */ /* 0x000fe20000000004 */
[----:B0-----:R-:W-:-:S04]  /*03a0*/  I2FP.F32.S32 R0, UR4 ;  /* 0x0000000400007c45 */ /* 0x001fc80008201400 */
[----:B------:R-:W0:Y:S01]  /*03b0*/  FCHK P0, R0, 1000 ;  /* 0x447a000000007902 */ /* 0x000e220000000000 */
[----:B------:R-:W-:-:S04]  /*03c0*/  FFMA R11, R0, R3, RZ ;  /* 0x00000003000b7223 */ /* 0x000fc800000000ff */
[----:B------:R-:W-:-:S04]  /*03d0*/  FFMA R4, R11, -1000, R0 ;  /* 0xc47a00000b047823 */ /* 0x000fc80000000000 */
[----:B------:R-:W-:Y:S01]  /*03e0*/  FFMA R11, R3, R4, R11 ;  /* 0x00000004030b7223 */ /* 0x000fe2000000000b */
[----:B0-----:R-:W-:Y:S06]  /*03f0*/  @!P0 BRA `(.L_x_4) ;  /* 0x0000000000108947 */ /* 0x001fec0003800000 */
[----:B------:R-:W-:Y:S01]  /*0400*/  IMAD.MOV.U32 R2, RZ, RZ, R0 ;  /* 0x000000ffff027224 */ /* 0x000fe200078e0000 */
[----:B------:R-:W-:Y:S02]  /*0410*/  MOV R3, 0x447a0000 ;  /* 0x447a000000037802 */ /* 0x000fe40000000f00 */
[----:B------:R-:W-:-:S07]  /*0420*/  MOV R4, 0x440 ;  /* 0x0000044000047802 */ /* 0x000fce0000000f00 */
[----:B------:R-:W-:Y:S05]  /*0430*/  CALL.REL.NOINC `($__internal_0_$__cuda_sm3x_div_rn_noftz_f32_slowpath) ;  /* 0x0000001400547944 */ /* 0x000fea0003c00000 */
.L_x_4:
[C---:B------:R-:W-:Y:S01]  /*0440*/  FMUL R0, R11.reuse, 0.63661974668502807617 ;  /* 0x3f22f9830b007820 */ /* 0x040fe20000400000 */
[----:B------:R-:W-:Y:S01]  /*0450*/  FSETP.GE.AND P0, PT, |R11|, 105615, PT ;  /* 0x47ce47800b00780b */ /* 0x000fe20003f06200 */
[----:B------:R-:W0:Y:S01]  /*0460*/  LDCU.64 UR6, c[0x0][0x358] ;  /* 0x00006b00ff0677ac */ /* 0x000e220008000a00 */
[----:B------:R-:W-:Y:S03]  /*0470*/  BSSY.RECONVERGENT B0, `(.L_x_5) ;  /* 0x0000040000007945 */ /* 0x000fe60003800200 */
[----:B------:R-:W1:Y:S02]  /*0480*/  F2I.NTZ R0, R0 ;  /* 0x0000000000007305 */ /* 0x000e640000203100 */
[----:B-1----:R-:W-:Y:S01]  /*0490*/  I2FP.F32.S32 R2, R0 ;  /* 0x0000000000027245 */ /* 0x002fe20000201400 */
[----:B------:R-:W-:-:S04]  /*04a0*/  IMAD.MOV.U32 R14, RZ, RZ, R0 ;  /* 0x000000ffff0e7224 */ /* 0x000fc800078e0000 */
[----:B------:R-:W-:-:S04]  /*04b0*/  FFMA R3, R2, -1.5707962512969970703, R11 ;  /* 0xbfc90fda02037823 */ /* 0x000fc8000000000b */
[----:B------:R-:W-:-:S04]  /*04c0*/  FFMA R3, R2, -7.5497894158615963534e-08, R3 ;  /* 0xb3a2216802037823 */ /* 0x000fc80000000003 */
[----:B------:R-:W-:-:S05]  /*04d0*/  FFMA R13, R2, -5.3903029534742383927e-15, R3 ;  /* 0xa7c234c5020d7823 */ /* 0x000fca0000000003 */
[----:B------:R-:W-:Y:S01]  /*04e0*/  MOV R2, R13 ;  /* 0x0000000d00027202 */ /* 0x000fe20000000f00 */
[----:B0-----:R-:W-:Y:S06]  /*04f0*/  @!P0 BRA `(.L_x_6) ;  /* 0x0000000000dc8947 */ /* 0x001fec0003800000 */
[----:B------:R-:W-:-:S13]  /*0500*/  FSETP.NEU.AND P0, PT, |R11|, +INF , PT ;  /* 0x7f8000000b00780b */ /* 0x000fda0003f0d200 */
[----:B------:R-:W-:Y:S01]  /*0510*/  @!P0 FMUL R2, RZ, R11 ;  /* 0x0000000bff028220 */ /* 0x000fe20000400000 */
[----:B------:R-:W-:Y:S01]  /*0520*/  @!P0 IMAD.MOV.U32 R0, RZ, RZ, RZ ;  /* 0x000000ffff008224 */ /* 0x000fe200078e00ff */
[----:B------:R-:W-:Y:S06]  /*0530*/  @!P0 BRA `(.L_x_6) ;  /* 0x0000000000cc8947 */ /* 0x000fec0003800000 */
[----:B------:R-:W-:Y:S01]  /*0540*/  SHF.L.U32 R2, R11, 0x8, RZ ;  /* 0x000000080b027819 */ /* 0x000fe200000006ff */
[----:B------:R-:W-:Y:S01]  /*0550*/  IMAD.MOV.U32 R6, RZ, RZ, RZ ;  /* 0x000000ffff067224 */ /* 0x000fe200078e00ff */
[----:B------:R-:W-:Y:S01]  /*0560*/  MOV R0, R1 ;  /* 0x0000000100007202 */ /* 0x000fe20000000f00 */
[----:B------:R-:W0:Y:S01]  /*0570*/  LDCU.64 UR8, c[0x4][URZ] ;  /* 0x01000000ff0877ac */ /* 0x000e220008000a00 */
[----:B------:R-:W-:Y:S01]  /*0580*/  LOP3.LUT R17, R2, 0x80000000, RZ, 0xfc, !PT ;  /* 0x8000000002117812 */ /* 0x000fe200078efcff */
[----:B------:R-:W-:Y:S01]  /*0590*/  UMOV UR5, URZ ;  /* 0x000000ff00057c82 */ /* 0x000fe20008000000 */
[----:B------:R-:W-:-:S05]  /*05a0*/  UMOV UR4, URZ ;  /* 0x000000ff00047c82 */ /* 0x000fca0008000000 */
.L_x_7:
[----:B0-----:R-:W-:Y:S01]  /*05b0*/  IMAD.U32 R8, RZ, RZ, UR8 ;  /* 0x00000008ff087e24 */ /* 0x001fe2000f8e00ff */
[----:B------:R-:W-:-:S05]  /*05c0*/  MOV R9, UR9 ;  /* 0x0000000900097c02 */ /* 0x000fca0008000f00 */
[----:B------:R-:W2:Y:S01]  /*05d0*/  LDG.E.CONSTANT R2, desc[UR6][R8.64] ;  /* 0x0000000608027981 */ /* 0x000ea2000c1e9900 */
[----:B------:R-:W-:Y:S02]  /*05e0*/  UIADD3 UR8, UP0, UPT, UR8, 0x4, URZ ;  /* 0x0000000408087890 */ /* 0x000fe4000ff1e0ff */
[----:B------:R-:W-:Y:S02]  /*05f0*/  UIADD3 UR4, UPT, UPT, UR4, 0x1, URZ ;  /* 0x0000000104047890 */ /* 0x000fe4000fffe0ff */
[----:B------:R-:W-:Y:S02]  /*0600*/  UIADD3.X UR9, UPT, UPT, URZ, UR9, URZ, UP0, !UPT ;  /* 0x00000009ff097290 */ /* 0x000fe400087fe4ff */
[----:B------:R-:W-:Y:S01]  /*0610*/  UISETP.NE.AND UP0, UPT, UR4, 0x6, UPT ;  /* 0x000000060400788c */ /* 0x000fe2000bf05270 */
[----:B--2---:R-:W-:-:S03]  /*0620*/  IMAD.WIDE.U32 R2, R2, R17, RZ ;  /* 0x0000001102027225 */ /* 0x004fc600078e00ff */
[----:B------:R-:W-:-:S04]  /*0630*/  IADD3 R15, P0, PT, R2, R6, RZ ;  /* 0x00000006020f7210 */ /* 0x000fc80007f1e0ff */
[----:B------:R-:W-:Y:S01]  /*0640*/  IADD3.X R6, PT, PT, R3, UR5, RZ, P0, !PT ;  /* 0x0000000503067c10 */ /* 0x000fe200087fe4ff */
[----:B------:R0:W-:Y:S02]  /*0650*/  STL [R0], R15 ;  /* 0x0000000f00007387 */ /* 0x0001e40000100800 */
[----:B0-----:R-:W-:Y:S01]  /*0660*/  VIADD R0, R0, 0x4 ;  /* 0x0000000400007836 */ /* 0x001fe20000000000 */
[----:B------:R-:W-:Y:S06]  /*0670*/  BRA.U UP0, `(.L_x_7) ;  /* 0xfffffffd00cc7547 */ /* 0x000fec000b83ffff */
[----:B------:R-:W-:Y:S01]  /*0680*/  SHF.R.U32.HI R4, RZ, 0x17, R11 ;  /* 0x00000017ff047819 */ /* 0x000fe2000001160b */
[----:B------:R0:W-:Y:S03]  /*0690*/  STL [R1+0x18], R6 ;  /* 0x0000180601007387 */ /* 0x0001e60000100800 */
[C---:B------:R-:W-:Y:S02]  /*06a0*/  LOP3.LUT R0, R4.reuse, 0xe0, RZ, 0xc0, !PT ;  /* 0x000000e004007812 */ /* 0x040fe400078ec0ff */
[----:B------:R-:W-:Y:S02]  /*06b0*/  LOP3.LUT P0, RZ, R4, 0x1f, RZ, 0xc0, !PT ;  /* 0x0000001f04ff7812 */ /* 0x000fe4000780c0ff */
[----:B------:R-:W-:-:S04]  /*06c0*/  IADD3 R0, PT, PT, R0, -0x80, RZ ;  /* 0xffffff8000007810 */ /* 0x000fc80007ffe0ff */
[----:B------:R-:W-:-:S05]  /*06d0*/  SHF.R.U32.HI R0, RZ, 0x5, R0 ;  /* 0x00000005ff007819 */ /* 0x000fca0000011600 */
[----:B------:R-:W-:-:S05]  /*06e0*/  IMAD R12, R0, -0x4, R1 ;  /* 0xfffffffc000c7824 */ /* 0x000fca00078e0201 */
[----:B------:R-:W2:Y:S04]  /*06f0*/  LDL R0, [R12+0x18] ;  /* 0x000018000c007983 */ /* 0x000ea80000100800 */
[----:B------:R-:W2:Y:S04]  /*0700*/  LDL R3, [R12+0x14] ;  /* 0x000014000c037983 */ /* 0x000ea80000100800 */
[----:B------:R-:W3:Y:S01]  /*0710*/  @P0 LDL R2, [R12+0x10] ;  /* 0x000010000c020983 */ /* 0x000ee20000100800 */
[----:B------:R-:W-:Y:S01]  /*0720*/  LOP3.LUT R4, R4, 0x1f, RZ, 0xc0, !PT ;  /* 0x0000001f04047812 */ /* 0x000fe200078ec0ff */
[----:B------:R-:W-:Y:S01]  /*0730*/  UMOV UR4, 0x54442d19 ;  /* 0x54442d1900047882 */ /* 0x000fe20000000000 */
[----:B------:R-:W-:-:S02]  /*0740*/  UMOV UR5, 0x3bf921fb ;  /* 0x3bf921fb00057882 */ /* 0x000fc40000000000 */
[-C--:B--2---:R-:W-:Y:S02]  /*0750*/  @P0 SHF.L.W.U32.HI R0, R3, R4.reuse, R0 ;  /* 0x0000000403000219 */ /* 0x084fe40000010e00 */
[----:B---3--:R-:W-:Y:S02]  /*0760*/  @P0 SHF.L.W.U32.HI R3, R2, R4, R3 ;  /* 0x0000000402030219 */ /* 0x008fe40000010e03 */
[----:B------:R-:W-:Y:S02]  /*0770*/  ISETP.GE.AND P0, PT, R11, RZ, PT ;  /* 0x000000ff0b00720c */ /* 0x000fe40003f06270 */
[C---:B------:R-:W-:Y:S01]  /*0780*/  SHF.L.W.U32.HI R2, R3.reuse, 0x2, R0 ;  /* 0x0000000203027819 */ /* 0x040fe20000010e00 */
[----:B------:R-:W-:-:S03]  /*0790*/  IMAD.SHL.U32 R3, R3, 0x4, RZ ;  /* 0x0000000403037824 */ /* 0x000fc600078e00ff */
[----:B------:R-:W-:-:S04]  /*07a0*/  SHF.R.S32.HI R4, RZ, 0x1f, R2 ;  /* 0x0000001fff047819 */ /* 0x000fc80000011402 */
[C---:B------:R-:W-:Y:S02]  /*07b0*/  LOP3.LUT R8, R4.reuse, R3, RZ, 0x3c, !PT ;  /* 0x0000000304087212 */ /* 0x040fe400078e3cff */
[----:B------:R-:W-:Y:S02]  /*07c0*/  LOP3.LUT R9, R4, R2, RZ, 0x3c, !PT ;  /* 0x0000000204097212 */ /* 0x000fe400078e3cff */
[----:B------:R-:W-:Y:S02]  /*07d0*/  SHF.R.U32.HI R3, RZ, 0x1e, R0 ;  /* 0x0000001eff037819 */ /* 0x000fe40000011600 */
[C---:B------:R-:W-:Y:S02]  /*07e0*/  LOP3.LUT R4, R2.reuse, R11, RZ, 0x3c, !PT ;  /* 0x0000000b02047212 */ /* 0x040fe400078e3cff */
[----:B------:R-:W1:Y:S01]  /*07f0*/  I2F.F64.S64 R8, R8 ;  /* 0x0000000800087312 */ /* 0x000e620000301c00 */
[----:B------:R-:W-:Y:S02]  /*0800*/  LEA.HI R0, R2, R3, RZ, 0x1 ;  /* 0x0000000302007211 */ /* 0x000fe400078f08ff */
[----:B------:R-:W-:-:S02]  /*0810*/  ISETP.GE.AND P1, PT, R4, RZ, PT ;  /* 0x000000ff0400720c */ /* 0x000fc40003f26270 */
[----:B------:R-:W-:-:S05]  /*0820*/  IADD3 R2, PT, PT, -R0, RZ, RZ ;  /* 0x000000ff00027210 */ /* 0x000fca0007ffe1ff */
[----:B------:R-:W-:Y:S01]  /*0830*/  @!P0 IMAD.MOV.U32 R0, RZ, RZ, R2 ;  /* 0x000000ffff008224 */ /* 0x000fe200078e0002 */
[----:B-1----:R-:W-:-:S10]  /*0840*/  DMUL R16, R8, UR4 ;  /* 0x0000000408107c28 */ /* 0x002fd40008000000 */
[----:B------:R-:W1:Y:S02]  /*0850*/  F2F.F32.F64 R16, R16 ;  /* 0x0000001000107310 */ /* 0x000e640000301000 */
[----:B01----:R-:W-:-:S07]  /*0860*/  FSEL R2, -R16, R16, !P1 ;  /* 0x0000001010027208 */ /* 0x003fce0004800100 */
.L_x_6:
[----:B------:R-:W-:Y:S05]  /*0870*/  BSYNC.RECONVERGENT B0 ;  /* 0x0000000000007941 */ /* 0x000fea0003800200 */
.L_x_5:
[----:B------:R-:W-:Y:S01]  /*0880*/  MOV R15, 0x37cbac00 ;  /* 0x37cbac00000f7802 */ /* 0x000fe20000000f00 */
[----:B------:R-:W-:Y:S01]  /*0890*/  FMUL R3, R2, R2 ;  /* 0x0000000202037220 */ /* 0x000fe20000400000 */
[C---:B------:R-:W-:Y:S01]  /*08a0*/  LOP3.LUT R6, R0.reuse, 0x1, RZ, 0xc0, !PT ;  /* 0x0000000100067812 */ /* 0x040fe200078ec0ff */
[----:B------:R-:W-:Y:S01]  /*08b0*/  IMAD.MOV.U32 R17, RZ, RZ, 0x3e2aaaa8 ;  /* 0x3e2aaaa8ff117424 */ /* 0x000fe200078e00ff */
[----:B------:R-:W-:Y:S01]  /*08c0*/  IADD3 R0, PT, PT, R0, 0x1, RZ ;  /* 0x0000000100007810 */ /* 0x000fe20007ffe0ff */
[----:B------:R-:W-:Y:S01]  /*08d0*/  FFMA R4, R3, R15, -0.0013887860113754868507 ;  /* 0xbab607ed03047423 */ /* 0x000fe2000000000f */
[----:B------:R-:W-:Y:S01]  /*08e0*/  ISETP.NE.U32.AND P0, PT, R6, 0x1, PT ;  /* 0x000000010600780c */ /* 0x000fe20003f05070 */
[----:B------:R-:W-:Y:S01]  /*08f0*/  IMAD.MOV.U32 R6, RZ, RZ, 0x3c0885e4 ;  /* 0x3c0885e4ff067424 */ /* 0x000fe200078e00ff */
[----:B------:R-:W-:Y:S01]  /*0900*/  LOP3.LUT P1, RZ, R0, 0x2, RZ, 0xc0, !PT ;  /* 0x0000000200ff7812 */ /* 0x000fe2000782c0ff */
[----:B------:R-:W-:Y:S01]  /*0910*/  BSSY.RECONVERGENT B0, `(.L_x_8) ;  /* 0x0000044000007945 */ /* 0x000fe20003800200 */
[----:B------:R-:W-:-:S02]  /*0920*/  FSEL R4, R4, -0.00019574658654164522886, P0 ;  /* 0xb94d415304047808 */ /* 0x000fc40000000000 */
[----:B------:R-:W-:Y:S02]  /*0930*/  FSEL R6, R6, 0.041666727513074874878, !P0 ;  /* 0x3d2aaabb06067808 */ /* 0x000fe40004000000 */
[----:B------:R-:W-:Y:S02]  /*0940*/  FSEL R0, R2, 1, !P0 ;  /* 0x3f80000002007808 */ /* 0x000fe40004000000 */
[----:B------:R-:W-:Y:S01]  /*0950*/  FSEL R17, -R17, -0.4999999701976776123, !P0 ;  /* 0xbeffffff11117808 */ /* 0x000fe20004000100 */
[----:B------:R-:W-:Y:S01]  /*0960*/  FFMA R4, R3, R4, R6 ;  /* 0x0000000403047223 */ /* 0x000fe20000000006 */
[----:B------:R-:W-:Y:S01]  /*0970*/  FSETP.GE.AND P0, PT, |R11|, 105615, PT ;  /* 0x47ce47800b00780b */ /* 0x000fe20003f06200 */
[C---:B------:R-:W-:Y:S02]  /*0980*/  FFMA R9, R3.reuse, R0, RZ ;  /* 0x0000000003097223 */ /* 0x040fe400000000ff */
[----:B------:R-:W-:-:S04]  /*0990*/  FFMA R4, R3, R4, R17 ;  /* 0x0000000403047223 */ /* 0x000fc80000000011 */
[----:B------:R-:W-:-:S04]  /*09a0*/  FFMA R0, R9, R4, R0 ;  /* 0x0000000409007223 */ /* 0x000fc80000000000 */
[----:B------:R-:W-:-:S04]  /*09b0*/  @P1 FADD R0, RZ, -R0 ;  /* 0x80000000ff001221 */ /* 0x000fc80000000000 */
[----:B------:R-:W-:Y:S01]  /*09c0*/  FMUL R12, R7, R0 ;  /* 0x00000000070c7220 */ /* 0x000fe20000400000 */
[----:B------:R-:W-:Y:S06]  /*09d0*/  @!P0 BRA `(.L_x_9) ;  /* 0x0000000000dc8947 */ /* 0x000fec0003800000 */
[----:B------:R-:W-:-:S13]  /*09e0*/  FSETP.NEU.AND P0, PT, |R11|, +INF , PT ;  /* 0x7f8000000b00780b */ /* 0x000fda0003f0d200 */
[----:B------:R-:W-:Y:S01]  /*09f0*/  @!P0 FMUL R13, RZ, R11 ;  /* 0x0000000bff0d8220 */ /* 0x000fe20000400000 */
[----:B------:R-:W-:Y:S01]  /*0a00*/  @!P0 MOV R14, RZ ;  /* 0x000000ff000e8202 */ /* 0x000fe20000000f00 */
[----:B------:R-:W-:Y:S06]  /*0a10*/  @!P0 BRA `(.L_x_9) ;  /* 0x0000000000cc8947 */ /* 0x000fec0003800000 */
[----:B------:R-:W-:Y:S02]  /*0a20*/  IMAD.SHL.U32 R2, R11, 0x100, RZ ;  /* 0x000001000b027824 */ /* 0x000fe400078e00ff */
[----:B------:R-:W-:Y:S02]  /*0a30*/  HFMA2 R6, -RZ, RZ, 0, 0 ;  /* 0x00000000ff067431 */ /* 0x000fe400000001ff */
[----:B------:R-:W-:Y:S01]  /*0a40*/  IMAD.MOV.U32 R0, RZ, RZ, R1 ;  /* 0x000000ffff007224 */ /* 0x000fe200078e0001 */
[----:B------:R-:W0:Y:S01]  /*0a50*/  LDCU.64 UR8, c[0x4][URZ] ;  /* 0x01000000ff0877ac */ /* 0x000e220008000a00 */
[----:B------:R-:W-:Y:S01]  /*0a60*/  LOP3.LUT R17, R2, 0x80000000, RZ, 0xfc, !PT ;  /* 0x8000000002117812 */ /* 0x000fe200078efcff */
[----:B------:R-:W-:Y:S01]  /*0a70*/  UMOV UR5, URZ ;  /* 0x000000ff00057c82 */ /* 0x000fe20008000000 */
[----:B------:R-:W-:-:S05]  /*0a80*/  UMOV UR4, URZ ;  /* 0x000000ff00047c82 */ /* 0x000fca0008000000 */
.L_x_10:
[----:B0-----:R-:W-:Y:S01]  /*0a90*/  MOV R8, UR8 ;  /* 0x0000000800087c02 */ /* 0x001fe20008000f00 */
[----:B------:R-:W-:-:S05]  /*0aa0*/  IMAD.U32 R9, RZ, RZ, UR9 ;  /* 0x00000009ff097e24 */ /* 0x000fca000f8e00ff */
        /* <DEDUP_REMOVED lines=9> */
[----:B0-----:R-:W-:Y:S01]  /*0b40*/  IADD3 R0, PT, PT, R0, 0x4, RZ ;  /* 0x0000000400007810 */ /* 0x001fe20007ffe0ff */
[----:B------:R-:W-:Y:S06]  /*0b50*/  BRA.U UP0, `(.L_x_10) ;  /* 0xfffffffd00cc7547 */ /* 0x000fec000b83ffff */
[----:B------:R-:W-:Y:S01]  /*0b60*/  SHF.R.U32.HI R4, RZ, 0x17, R11 ;  /* 0x00000017ff047819 */ /* 0x000fe2000001160b */
[----:B------:R0:W-:Y:S03]  /*0b70*/  STL [R1+0x18], R6 ;  /* 0x0000180601007387 */ /* 0x0001e60000100800 */
[C---:B------:R-:W-:Y:S02]  /*0b80*/  LOP3.LUT R0, R4.reuse, 0xe0, RZ, 0xc0, !PT ;  /* 0x000000e004007812 */ /* 0x040fe400078ec0ff */
[----:B------:R-:W-:-:S03]  /*0b90*/  LOP3.LUT P0, RZ, R4, 0x1f, RZ, 0xc0, !PT ;  /* 0x0000001f04ff7812 */ /* 0x000fc6000780c0ff */
[----:B------:R-:W-:-:S05]  /*0ba0*/  VIADD R0, R0, 0xffffff80 ;  /* 0xffffff8000007836 */ /* 0x000fca0000000000 */
[----:B------:R-:W-:-:S05]  /*0bb0*/  SHF.R.U32.HI R0, RZ, 0x5, R0 ;  /* 0x00000005ff007819 */ /* 0x000fca0000011600 */
[----:B------:R-:W-:-:S05]  /*0bc0*/  IMAD R13, R0, -0x4, R1 ;  /* 0xfffffffc000d7824 */ /* 0x000fca00078e0201 */
[----:B------:R-:W2:Y:S04]  /*0bd0*/  LDL R0, [R13+0x18] ;  /* 0x000018000d007983 */ /* 0x000ea80000100800 */
[----:B------:R-:W2:Y:S04]  /*0be0*/  LDL R3, [R13+0x14] ;  /* 0x000014000d037983 */ /* 0x000ea80000100800 */
[----:B------:R-:W3:Y:S01]  /*0bf0*/  @P0 LDL R2, [R13+0x10] ;  /* 0x000010000d020983 */ /* 0x000ee20000100800 */
[----:B------:R-:W-:Y:S01]  /*0c00*/  LOP3.LUT R4, R4, 0x1f, RZ, 0xc0, !PT ;  /* 0x0000001f04047812 */ /* 0x000fe200078ec0ff */
[----:B------:R-:W-:Y:S01]  /*0c10*/  UMOV UR4, 0x54442d19 ;  /* 0x54442d1900047882 */ /* 0x000fe20000000000 */
[----:B------:R-:W-:Y:S01]  /*0c20*/  UMOV UR5, 0x3bf921fb ;  /* 0x3bf921fb00057882 */ /* 0x000fe20000000000 */
[----:B------:R-:W-:-:S02]  /*0c30*/  ISETP.GE.AND P1, PT, R11, RZ, PT ;  /* 0x000000ff0b00720c */ /* 0x000fc40003f26270 */
[-C--:B--2---:R-:W-:Y:S02]  /*0c40*/  @P0 SHF.L.W.U32.HI R0, R3, R4.reuse, R0 ;  /* 0x0000000403000219 */ /* 0x084fe40000010e00 */
[----:B---3--:R-:W-:-:S04]  /*0c50*/  @P0 SHF.L.W.U32.HI R3, R2, R4, R3 ;  /* 0x0000000402030219 */ /* 0x008fc80000010e03 */
[C---:B------:R-:W-:Y:S02]  /*0c60*/  SHF.L.W.U32.HI R2, R3.reuse, 0x2, R0 ;  /* 0x0000000203027819 */ /* 0x040fe40000010e00 */
[----:B------:R-:W-:Y:S02]  /*0c70*/  SHF.L.U32 R3, R3, 0x2, RZ ;  /* 0x0000000203037819 */ /* 0x000fe400000006ff */
[----:B------:R-:W-:Y:S02]  /*0c80*/  SHF.R.S32.HI R4, RZ, 0x1f, R2 ;  /* 0x0000001fff047819 */ /* 0x000fe40000011402 */
[----:B------:R-:W-:Y:S02]  /*0c90*/  LOP3.LUT R11, R2, R11, RZ, 0x3c, !PT ;  /* 0x0000000b020b7212 */ /* 0x000fe400078e3cff */
[C---:B------:R-:W-:Y:S02]  /*0ca0*/  LOP3.LUT R8, R4.reuse, R3, RZ, 0x3c, !PT ;  /* 0x0000000304087212 */ /* 0x040fe400078e3cff */
[----:B------:R-:W-:-:S02]  /*0cb0*/  LOP3.LUT R9, R4, R2, RZ, 0x3c, !PT ;  /* 0x0000000204097212 */ /* 0x000fc400078e3cff */
[----:B------:R-:W-:Y:S02]  /*0cc0*/  SHF.R.U32.HI R3, RZ, 0x1e, R0 ;  /* 0x0000001eff037819 */ /* 0x000fe40000011600 */
[----:B------:R-:W-:Y:S02]  /*0cd0*/  ISETP.GE.AND P0, PT, R11, RZ, PT ;  /* 0x000000ff0b00720c */ /* 0x000fe40003f06270 */
[----:B------:R-:W1:Y:S01]  /*0ce0*/  I2F.F64.S64 R8, R8 ;  /* 0x0000000800087312 */ /* 0x000e620000301c00 */
[----:B------:R-:W-:-:S04]  /*0cf0*/  LEA.HI R14, R2, R3, RZ, 0x1 ;  /* 0x00000003020e7211 */ /* 0x000fc800078f08ff */
[----:B------:R-:W-:-:S05]  /*0d00*/  IADD3 R0, PT, PT, -R14, RZ, RZ ;  /* 0x000000ff0e007210 */ /* 0x000fca0007ffe1ff */
[----:B------:R-:W-:Y:S01]  /*0d10*/  @!P1 IMAD.MOV.U32 R14, RZ, RZ, R0 ;  /* 0x000000ffff0e9224 */ /* 0x000fe200078e0000 */
[----:B-1----:R-:W-:-:S10]  /*0d20*/  DMUL R16, R8, UR4 ;  /* 0x0000000408107c28 */ /* 0x002fd40008000000 */
[----:B------:R-:W1:Y:S02]  /*0d30*/  F2F.F32.F64 R16, R16 ;  /* 0x0000001000107310 */ /* 0x000e640000301000 */
[----:B01----:R-:W-:-:S07]  /*0d40*/  FSEL R13, -R16, R16, !P0 ;  /* 0x00000010100d7208 */ /* 0x003fce0004000100 */
.L_x_9:
[----:B------:R-:W-:Y:S05]  /*0d50*/  BSYNC.RECONVERGENT B0 ;  /* 0x0000000000007941 */ /* 0x000fea0003800200 */
.L_x_8:
[----:B------:R-:W-:Y:S01]  /*0d60*/  FMUL R2, R13, R13 ;  /* 0x0000000d0d027220 */ /* 0x000fe20000400000 */
[----:B------:R-:W-:Y:S01]  /*0d70*/  LOP3.LUT R0, R14, 0x1, RZ, 0xc0, !PT ;  /* 0x000000010e007812 */ /* 0x000fe200078ec0ff */
[CC--:B------:R-:W-:Y:S01]  /*0d80*/  FMUL R11, R7.reuse, R10.reuse ;  /* 0x0000000a070b7220 */ /* 0x0c0fe20000400000 */
[----:B------:R-:W-:Y:S01]  /*0d90*/  MOV R3, 0x3d2aaabb ;  /* 0x3d2aaabb00037802 */ /* 0x000fe20000000f00 */
[----:B------:R-:W-:Y:S01]  /*0da0*/  FFMA R15, R2, R15, -0.0013887860113754868507 ;  /* 0xbab607ed020f7423 */ /* 0x000fe2000000000f */
[----:B------:R-:W-:Y:S01]  /*0db0*/  ISETP.NE.U32.AND P0, PT, R0, 0x1, PT ;  /* 0x000000010000780c */ /* 0x000fe20003f05070 */
[----:B------:R-:W-:Y:S01]  /*0dc0*/  FFMA R11, R7, R10, R11 ;  /* 0x0000000a070b7223 */ /* 0x000fe2000000000b */
[----:B------:R-:W-:Y:S01]  /*0dd0*/  MOV R4, 0x3effffff ;  /* 0x3effffff00047802 */ /* 0x000fe20000000f00 */
[----:B------:R-:W-:Y:S01]  /*0de0*/  BSSY.RECONVERGENT B0, `(.L_x_11) ;  /* 0x000008c000007945 */ /* 0x000fe20003800200 */
[----:B------:R-:W-:Y:S02]  /*0df0*/  FSEL R15, R15, -0.00019574658654164522886, !P0 ;  /* 0xb94d41530f0f7808 */ /* 0x000fe40004000000 */
[----:B------:R-:W-:-:S02]  /*0e00*/  FSEL R3, R3, 0.0083327032625675201416, !P0 ;  /* 0x3c0885e403037808 */ /* 0x000fc40004000000 */
[----:B------:R-:W-:Y:S02]  /*0e10*/  LOP3.LUT P1, RZ, R14, 0x2, RZ, 0xc0, !PT ;  /* 0x000000020eff7812 */ /* 0x000fe4000782c0ff */
[----:B------:R-:W-:Y:S01]  /*0e20*/  FSEL R0, R13, 1, P0 ;  /* 0x3f8000000d007808 */ /* 0x000fe20000000000 */
[----:B------:R-:W-:Y:S01]  /*0e30*/  FFMA R15, R2, R15, R3 ;  /* 0x0000000f020f7223 */ /* 0x000fe20000000003 */
[----:B------:R-:W-:-:S03]  /*0e40*/  FSEL R4, -R4, -0.16666662693023681641, !P0 ;  /* 0xbe2aaaa804047808 */ /* 0x000fc60004000100 */
[C---:B------:R-:W-:Y:S02]  /*0e50*/  FFMA R3, R2.reuse, R0, RZ ;  /* 0x0000000002037223 */ /* 0x040fe400000000ff */
[----:B------:R-:W-:-:S04]  /*0e60*/  FFMA R4, R2, R15, R4 ;  /* 0x0000000f02047223 */ /* 0x000fc80000000004 */
[----:B------:R-:W-:Y:S01]  /*0e70*/  FFMA R3, R3, R4, R0 ;  /* 0x0000000403037223 */ /* 0x000fe20000000000 */
[----:B------:R-:W-:-:S03]  /*0e80*/  FMUL R0, R10, R10 ;  /* 0x0000000a0a007220 */ /* 0x000fc60000400000 */
[----:B------:R-:W-:Y:S01]  /*0e90*/  @P1 FADD R3, RZ, -R3 ;  /* 0x80000003ff031221 */ /* 0x000fe20000000000 */
[----:B------:R-:W-:-:S03]  /*0ea0*/  FFMA R9, R7, R7, -R0 ;  /* 0x0000000707097223 */ /* 0x000fc60000000800 */
[----:B------:R-:W-:Y:S01]  /*0eb0*/  FMUL R10, R10, R3 ;  /* 0x000000030a0a7220 */ /* 0x000fe20000400000 */
[----:B------:R-:W-:-:S03]  /*0ec0*/  FADD R9, R12, R9 ;  /* 0x000000090c097221 */ /* 0x000fc60000000000 */
[----:B------:R-:W-:Y:S01]  /*0ed0*/  FADD R11, R10, R11 ;  /* 0x0000000b0a0b7221 */ /* 0x000fe20000000000 */
[----:B------:R-:W-:-:S03]  /*0ee0*/  FADD R9, RZ, R9 ;  /* 0x00000009ff097221 */ /* 0x000fc60000000000 */
[----:B------:R-:W-:Y:S01]  /*0ef0*/  FADD R11, RZ, R11 ;  /* 0x0000000bff0b7221 */ /* 0x000fe20000000000 */
[----:B------:R-:W-:-:S03]  /*0f00*/  FMUL R0, R9, R9 ;  /* 0x0000000909007220 */ /* 0x000fc60000400000 */
[----:B------:R-:W-:-:S04]  /*0f10*/  FMUL R3, R11, R11 ;  /* 0x0000000b0b037220 */ /* 0x000fc80000400000 */
[----:B------:R-:W-:-:S05]  /*0f20*/  FADD R2, R0, R3 ;  /* 0x0000000300027221 */ /* 0x000fca0000000000 */
[----:B------:R-:W-:Y:S01]  /*0f30*/  FSETP.GT.AND P0, PT, R2, 4, PT ;  /* 0x408000000200780b */ /* 0x000fe20003f04000 */
[----:B------:R-:W-:-:S12]  /*0f40*/  IMAD.MOV.U32 R2, RZ, RZ, RZ ;  /* 0x000000ffff027224 */ /* 0x000fd800078e00ff */
[----:B------:R-:W-:Y:S05]  /*0f50*/  @P0 BRA `(.L_x_12) ;  /* 0x0000000400d00947 */ /* 0x000fea0003800000 */
[----:B------:R-:W-:Y:S01]  /*0f60*/  MOV R2, R0 ;  /* 0x0000000000027202 */ /* 0x000fe20000000f00 */
[----:B------:R-:W-:-:S07]  /*0f70*/  HFMA2 R0, -RZ, RZ, 0, 0 ;  /* 0x00000000ff007431 */ /* 0x000fce00000001ff */
.L_x_20:
[----:B------:R-:W-:Y:S01]  /*0f80*/  FMUL R4, R11, R9 ;  /* 0x000000090b047220 */ /* 0x000fe20000400000 */
[----:B------:R-:W-:-:S03]  /*0f90*/  FADD R3, -R3, R2 ;  /* 0x0000000203037221 */ /* 0x000fc60000000100 */
[----:B------:R-:W-:Y:S01]  /*0fa0*/  FFMA R7, R11, R9, R4 ;  /* 0x000000090b077223 */ /* 0x000fe20000000004 */
[----:B------:R-:W-:-:S03]  /*0fb0*/  FADD R2, R12, R3 ;  /* 0x000000030c027221 */ /* 0x000fc60000000000 */
[----:B------:R-:W-:Y:S01]  /*0fc0*/  FADD R4, R10, R7 ;  /* 0x000000070a047221 */ /* 0x000fe20000000000 */
[----:B------:R-:W-:-:S03]  /*0fd0*/  FADD R9, R2, R9 ;  /* 0x0000000902097221 */ /* 0x000fc60000000000 */
[----:B------:R-:W-:Y:S01]  /*0fe0*/  FADD R4, R4, R11 ;  /* 0x0000000b04047221 */ /* 0x000fe20000000000 */
[----:B------:R-:W-:-:S03]  /*0ff0*/  FMUL R3, R9, R9 ;  /* 0x0000000909037220 */ /* 0x000fc60000400000 */
[----:B------:R-:W-:-:S04]  /*1000*/  FMUL R6, R4, R4 ;  /* 0x0000000404067220 */ /* 0x000fc80000400000 */
[----:B------:R-:W-:-:S05]  /*1010*/  FADD R2, R3, R6 ;  /* 0x0000000603027221 */ /* 0x000fca0000000000 */
[----:B------:R-:W-:-:S13]  /*1020*/  FSETP.GT.AND P0, PT, R2, 4, PT ;  /* 0x408000000200780b */ /* 0x000fda0003f04000 */
[----:B------:R-:W-:Y:S05]  /*1030*/  @P0 BRA `(.L_x_13) ;  /* 0x0000000400940947 */ /* 0x000fea0003800000 */
[----:B------:R-:W-:Y:S01]  /*1040*/  FMUL R2, R9, R4 ;  /* 0x0000000409027220 */ /* 0x000fe20000400000 */
[----:B------:R-:W-:-:S03]  /*1050*/  FADD R3, R3, -R6 ;  /* 0x8000000603037221 */ /* 0x000fc60000000000 */
        /* <DEDUP_REMOVED lines=62> */
[----:B------:R-:W-:-:S04]  /*1440*/  FADD R7, R10, R7 ;  /* 0x000000070a077221 */ /* 0x000fc80000000000 */
[----:B------:R-:W-:Y:S01]  /*1450*/  FADD R11, R4, R7 ;  /* 0x00000007040b7221 */ /* 0x000fe20000000000 */
[----:B------:R-:W-:-:S03]  /*1460*/  FADD R4, R9, R3 ;  /* 0x0000000309047221 */ /* 0x000fc60000000000 */
[----:B------:R-:W-:-:S04]  /*1470*/  FMUL R3, R11, R11 ;  /* 0x0000000b0b037220 */ /* 0x000fc80000400000 */
[----:B------:R-:W-:-:S05]  /*1480*/  FFMA R2, R4, R4, R3 ;  /* 0x0000000404027223 */ /* 0x000fca0000000003 */
[----:B------:R-:W-:-:S13]  /*1490*/  FSETP.GT.AND P0, PT, R2, 4, PT ;  /* 0x408000000200780b */ /* 0x000fda0003f04000 */
[----:B------:R-:W-:Y:S05]  /*14a0*/  @P0 BRA `(.L_x_19) ;  /* 0x0000000000480947 */ /* 0x000fea0003800000 */
[----:B------:R-:W-:Y:S01]  /*14b0*/  VIADD R0, R0, 0x8 ;  /* 0x0000000800007836 */ /* 0x000fe20000000000 */
[----:B------:R-:W-:-:S04]  /*14c0*/  MOV R2, 0x30 ;  /* 0x0000003000027802 */ /* 0x000fc80000000f00 */
[----:B------:R-:W-:-:S13]  /*14d0*/  ISETP.NE.AND P0, PT, R0, 0x30, PT ;  /* 0x000000300000780c */ /* 0x000fda0003f05270 */
[----:B------:R-:W-:Y:S05]  /*14e0*/  @!P0 BRA `(.L_x_12) ;  /* 0x00000000006c8947 */ /* 0x000fea0003800000 */
[C---:B------:R-:W-:Y:S01]  /*14f0*/  FMUL R2, R4.reuse, R11 ;  /* 0x0000000b04027220 */ /* 0x040fe20000400000 */
[----:B------:R-:W-:-:S03]  /*1500*/  FFMA R3, R4, R4, -R3 ;  /* 0x0000000404037223 */ /* 0x000fc60000000803 */
        /* <DEDUP_REMOVED lines=9> */
[----:B------:R-:W-:Y:S05]  /*15a0*/  @!P0 BRA `(.L_x_20) ;  /* 0xfffffff800748947 */ /* 0x000fea000383ffff */
[----:B------:R-:W-:Y:S01]  /*15b0*/  MOV R2, R0 ;  /* 0x0000000000027202 */ /* 0x000fe20000000f00 */
[----:B------:R-:W-:Y:S06]  /*15c0*/  BRA `(.L_x_12) ;  /* 0x0000000000347947 */ /* 0x000fec0003800000 */
.L_x_19:
[----:B------:R-:W-:Y:S01]  /*15d0*/  VIADD R2, R0, 0x7 ;  /* 0x0000000700027836 */ /* 0x000fe20000000000 */
[----:B------:R-:W-:Y:S06]  /*15e0*/  BRA `(.L_x_12) ;  /* 0x00000000002c7947 */ /* 0x000fec0003800000 */
.L_x_18:
[----:B------:R-:W-:Y:S01]  /*15f0*/  IADD3 R2, PT, PT, R0, 0x6, RZ ;  /* 0x0000000600027810 */ /* 0x000fe20007ffe0ff */
[----:B------:R-:W-:Y:S06]  /*1600*/  BRA `(.L_x_12) ;  /* 0x0000000000247947 */ /* 0x000fec0003800000 */
.L_x_17:
[----:B------:R-:W-:Y:S01]  /*1610*/  IADD3 R2, PT, PT, R0, 0x5, RZ ;  /* 0x0000000500027810 */ /* 0x000fe20007ffe0ff */
[----:B------:R-:W-:Y:S06]  /*1620*/  BRA `(.L_x_12) ;  /* 0x00000000001c7947 */ /* 0x000fec0003800000 */
.L_x_16:
[----:B------:R-:W-:Y:S01]  /*1630*/  VIADD R2, R0, 0x4 ;  /* 0x0000000400027836 */ /* 0x000fe20000000000 */
[----:B------:R-:W-:Y:S06]  /*1640*/  BRA `(.L_x_12) ;  /* 0x0000000000147947 */ /* 0x000fec0003800000 */
.L_x_15:
[----:B------:R-:W-:Y:S01]  /*1650*/  IADD3 R2, PT, PT, R0, 0x3, RZ ;  /* 0x0000000300027810 */ /* 0x000fe20007ffe0ff */
[----:B------:R-:W-:Y:S06]  /*1660*/  BRA `(.L_x_12) ;  /* 0x00000000000c7947 */ /* 0x000fec0003800000 */
.L_x_14:
[----:B------:R-:W-:Y:S01]  /*1670*/  IADD3 R2, PT, PT, R0, 0x2, RZ ;  /* 0x0000000200027810 */ /* 0x000fe20007ffe0ff */
[----:B------:R-:W-:Y:S06]  /*1680*/  BRA `(.L_x_12) ;  /* 0x0000000000047947 */ /* 0x000fec0003800000 */
.L_x_13:
[----:B------:R-:W-:-:S07]  /*1690*/  VIADD R2, R0, 0x1 ;  /* 0x0000000100027836 */ /* 0x000fce0000000000 */
.L_x_12:
[----:B------:R-:W-:Y:S05]  /*16a0*/  BSYNC.RECONVERGENT B0 ;  /* 0x0000000000007941 */ /* 0x000fea0003800200 */
.L_x_11:
[C---:B------:R-:W-:Y:S01]  /*16b0*/  ISETP.NE.AND P0, PT, R2.reuse, 0x30, PT ;  /* 0x000000300200780c */ /* 0x040fe20003f05270 */
[----:B------:R-:W-:Y:S01]  /*16c0*/  HFMA2 R3, -RZ, RZ, 1.166015625, -0.052093505859375 ;  /* 0x3caaaaabff037431 */ /* 0x000fe200000001ff */
[----:B------:R-:W-:Y:S01]  /*16d0*/  MOV R0, 0x42400000 ;  /* 0x4240000000007802 */ /* 0x000fe20000000f00 */
[----:B------:R-:W-:Y:S01]  /*16e0*/  F2I.TRUNC.NTZ R5, R5 ;  /* 0x0000000500057305 */ /* 0x000fe2000020f100 */
[----:B------:R-:W-:Y:S01]  /*16f0*/  SEL R2, R2, RZ, P0 ;  /* 0x000000ff02027207 */ /* 0x000fe20000000000 */
[----:B------:R-:W-:Y:S03]  /*1700*/  BSSY.RECONVERGENT B0, `(.L_x_21) ;  /* 0x000000e000007945 */ /* 0x000fe60003800200 */
[----:B------:R-:W-:Y:S01]  /*1710*/  I2FP.F32.U32 R2, R2 ;  /* 0x0000000200027245 */ /* 0x000fe20000201000 */
[----:B------:R-:W-:-:S04]  /*1720*/  FFMA R0, R3, -R0, 1 ;  /* 0x3f80000003007423 */ /* 0x000fc80000000800 */
[----:B------:R-:W-:Y:S01]  /*1730*/  FMUL R2, R2, 255 ;  /* 0x437f000002027820 */ /* 0x000fe20000400000 */
[----:B------:R-:W-:-:S03]  /*1740*/  FFMA R3, R0, R3, 0.020833333954215049744 ;  /* 0x3caaaaab00037423 */ /* 0x000fc60000000003 */
[----:B------:R-:W0:Y:S01]  /*1750*/  FCHK P0, R2, 48 ;  /* 0x4240000002007902 */ /* 0x000e220000000000 */
[----:B------:R-:W-:-:S04]  /*1760*/  FFMA R0, R2, R3, RZ ;  /* 0x0000000302007223 */ /* 0x000fc800000000ff */
[----:B------:R-:W-:-:S04]  /*1770*/  FFMA R4, R0, -48, R2 ;  /* 0xc240000000047823 */ /* 0x000fc80000000002 */
[----:B------:R-:W-:Y:S01]  /*1780*/  FFMA R0, R3, R4, R0 ;  /* 0x0000000403007223 */ /* 0x000fe20000000000 */
[----:B0-----:R-:W-:Y:S06]  /*1790*/  @!P0 BRA `(.L_x_22) ;  /* 0x0000000000108947 */ /* 0x001fec0003800000 */
[----:B------:R-:W-:Y:S01]  /*17a0*/  IMAD.MOV.U32 R3, RZ, RZ, 0x42400000 ;  /* 0x42400000ff037424 */ /* 0x000fe200078e00ff */
[----:B------:R-:W-:-:S07]  /*17b0*/  MOV R4, 0x17d0 ;  /* 0x000017d000047802 */ /* 0x000fce0000000f00 */
[----:B------:R-:W-:Y:S05]  /*17c0*/  CALL.REL.NOINC `($__internal_0_$__cuda_sm3x_div_rn_noftz_f32_slowpath) ;  /* 0x0000000000707944 */ /* 0x000fea0003c00000 */
[----:B------:R-:W-:-:S07]  /*17d0*/  MOV R0, R11 ;  /* 0x0000000b00007202 */ /* 0x000fce0000000f00 */
.L_x_22:
[----:B------:R-:W-:Y:S05]  /*17e0*/  BSYNC.RECONVERGENT B0 ;  /* 0x0000000000007941 */ /* 0x000fea0003800200 */
.L_x_21:
[----:B------:R-:W0:Y:S01]  /*17f0*/  F2I.U32.TRUNC.NTZ R0, R0 ;  /* 0x0000000000007305 */ /* 0x000e22000020f000 */
[----:B------:R-:W-:Y:S01]  /*1800*/  HFMA2 R9, -RZ, RZ, 0, 1.78813934326171875e-07 ;  /* 0x00000003ff097431 */ /* 0x000fe200000001ff */
[----:B------:R-:W1:Y:S01]  /*1810*/  LDC.64 R2, c[0x0][0x380] ;  /* 0x0000e000ff027b82 */ /* 0x000e620000000a00 */
[----:B------:R-:W-:Y:S01]  /*1820*/  UMOV UR4, 0x3340 ;  /* 0x0000334000047882 */ /* 0x000fe20000000000 */
[C---:B0-----:R-:W-:Y:S01]  /*1830*/  IMAD.SHL.U32 R6, R0.reuse, 0x2, RZ ;  /* 0x0000000200067824 */ /* 0x041fe200078e00ff */
[C---:B------:R-:W-:Y:S02]  /*1840*/  LOP3.LUT R4, R0.reuse, 0xff, RZ, 0xc0, !PT ;  /* 0x000000ff00047812 */ /* 0x040fe400078ec0ff */
[----:B------:R-:W-:Y:S02]  /*1850*/  LOP3.LUT P1, RZ, R0, 0x80, RZ, 0xc0, !PT ;  /* 0x0000008000ff7812 */ /* 0x000fe4000782c0ff */
[----:B------:R-:W-:Y:S01]  /*1860*/  LOP3.LUT R7, R6, 0x1fe, RZ, 0xc0, !PT ;  /* 0x000001fe06077812 */ /* 0x000fe200078ec0ff */
[C---:B------:R-:W-:Y:S01]  /*1870*/  IMAD R6, R4.reuse, R9, -0x12c ;  /* 0xfffffed404067424 */ /* 0x040fe200078e0209 */
[----:B------:R-:W-:-:S02]  /*1880*/  ISETP.GT.U32.AND P0, PT, R4, 0x64, PT ;  /* 0x000000640400780c */ /* 0x000fc40003f04070 */
[----:B------:R-:W-:Y:S02]  /*1890*/  VIMNMX.U32 R7, PT, PT, R7, 0x1fd, PT ;  /* 0x000001fd07077848 */ /* 0x000fe40003fe0000 */
[----:B------:R-:W-:Y:S01]  /*18a0*/  VIMNMX.U32 R6, PT, PT, R6, 0xff, PT ;  /* 0x000000ff06067848 */ /* 0x000fe20003fe0000 */
[----:B-1----:R-:W-:Y:S01]  /*18b0*/  IMAD.WIDE R2, R5, 0x4, R2 ;  /* 0x0000000405027825 */ /* 0x002fe200078e0202 */
[----:B------:R-:W-:Y:S02]  /*18c0*/  IADD3 R7, PT, PT, R7, 0x2, RZ ;  /* 0x0000000207077810 */ /* 0x000fe40007ffe0ff */
[----:B------:R-:W-:Y:S02]  /*18d0*/  LEA.HI R4, R4, R4, RZ, 0x1f ;  /* 0x0000000404047211 */ /* 0x000fe400078ff8ff */
[----:B------:R-:W-:Y:S02]  /*18e0*/  SEL R6, R6, RZ, P0 ;  /* 0x000000ff06067207 */ /* 0x000fe40000000000 */
[----:B------:R-:W-:-:S02]  /*18f0*/  SEL R7, R7, RZ, P1 ;  /* 0x000000ff07077207 */ /* 0x000fc40000800000 */
[----:B------:R-:W-:Y:S02]  /*1900*/  MOV R0, UR4 ;  /* 0x0000000400007c02 */ /* 0x000fe40008000f00 */
[----:B------:R-:W-:Y:S02]  /*1910*/  VIMNMX.U32 R4, PT, PT, R4, 0xff, PT ;  /* 0x000000ff04047848 */ /* 0x000fe40003fe0000 */
[----:B------:R-:W-:Y:S02]  /*1920*/  LOP3.LUT R9, R6, 0xffff, RZ, 0xc0, !PT ;  /* 0x0000ffff06097812 */ /* 0x000fe400078ec0ff */
[----:B------:R-:W-:Y:S02]  /*1930*/  LOP3.LUT R7, R7, 0xffff, RZ, 0xc0, !PT ;  /* 0x0000ffff07077812 */ /* 0x000fe400078ec0ff */
[----:B------:R-:W-:Y:S02]  /*1940*/  PRMT R4, R4, 0x3340, R9 ;  /* 0x0000334004047816 */ /* 0x000fe40000000009 */
[----:B------:R-:W-:-:S04]  /*1950*/  PRMT R7, R7, R0, 0xffff ;  /* 0x0000ffff07077416 */ /* 0x000fc80000000000 */
[----:B------:R-:W-:-:S05]  /*1960*/  PRMT R7, R4, 0x5410, R7 ;  /* 0x0000541004077816 */ /* 0x000fca0000000007 */
[----:B------:R-:W-:Y:S01]  /*1970*/  STG.E desc[UR6][R2.64], R7 ;  /* 0x0000000702007986 */ /* 0x000fe2000c101906 */
[----:B------:R-:W-:Y:S05]  /*1980*/  EXIT ;  /* 0x000000000000794d */ /* 0x000fea0003800000 */
        .weak           $__internal_0_$__cuda_sm3x_div_rn_noftz_f32_slowpath
        .type           $__internal_0_$__cuda_sm3x_div_rn_noftz_f32_slowpath,@function
        .size           $__internal_0_$__cuda_sm3x_div_rn_noftz_f32_slowpath,(.L_x_35 - $__internal_0_$__cuda_sm3x_div_rn_noftz_f32_slowpath)
$__internal_0_$__cuda_sm3x_div_rn_noftz_f32_slowpath:
[----:B------:R-:W-:Y:S01]  /*1990*/  SHF.R.U32.HI R8, RZ, 0x17, R3 ;  /* 0x00000017ff087819 */ /* 0x000fe20000011603 */
[----:B------:R-:W-:Y:S01]  /*19a0*/  BSSY.RECONVERGENT B1, `(.L_x_23) ;  /* 0x0000062000017945 */ /* 0x000fe20003800200 */
[----:B------:R-:W-:Y:S02]  /*19b0*/  SHF.R.U32.HI R6, RZ, 0x17, R2 ;  /* 0x00000017ff067819 */ /* 0x000fe40000011602 */
[----:B------:R-:W-:Y:S02]  /*19c0*/  LOP3.LUT R14, R8, 0xff, RZ, 0xc0, !PT ;  /* 0x000000ff080e7812 */ /* 0x000fe400078ec0ff */
[----:B------:R-:W-:-:S03]  /*19d0*/  LOP3.LUT R12, R6, 0xff, RZ, 0xc0, !PT ;  /* 0x000000ff060c7812 */ /* 0x000fc600078ec0ff */
[----:B------:R-:W-:Y:S01]  /*19e0*/  VIADD R9, R14, 0xffffffff ;  /* 0xffffffff0e097836 */ /* 0x000fe20000000000 */
[----:B------:R-:W-:-:S04]  /*19f0*/  IADD3 R8, PT, PT, R12, -0x1, RZ ;  /* 0xffffffff0c087810 */ /* 0x000fc80007ffe0ff */
[----:B------:R-:W-:-:S04]  /*1a00*/  ISETP.GT.U32.AND P0, PT, R9, 0xfd, PT ;  /* 0x000000fd0900780c */ /* 0x000fc80003f04070 */
[----:B------:R-:W-:-:S13]  /*1a10*/  ISETP.GT.U32.OR P0, PT, R8, 0xfd, P0 ;  /* 0x000000fd0800780c */ /* 0x000fda0000704470 */
[----:B------:R-:W-:Y:S01]  /*1a20*/  @!P0 MOV R6, RZ ;  /* 0x000000ff00068202 */ /* 0x000fe20000000f00 */
[----:B------:R-:W-:Y:S06]  /*1a30*/  @!P0 BRA `(.L_x_24) ;  /* 0x00000000005c8947 */ /* 0x000fec0003800000 */
[----:B------:R-:W-:Y:S02]  /*1a40*/  FSETP.GTU.FTZ.AND P0, PT, |R2|, +INF , PT ;  /* 0x7f8000000200780b */ /* 0x000fe40003f1c200 */
[----:B------:R-:W-:-:S04]  /*1a50*/  FSETP.GTU.FTZ.AND P1, PT, |R3|, +INF , PT ;  /* 0x7f8000000300780b */ /* 0x000fc80003f3c200 */
[----:B------:R-:W-:-:S13]  /*1a60*/  PLOP3.LUT P0, PT, P0, P1, PT, 0xf8, 0x8f ;  /* 0x00000000008f781c */ /* 0x000fda0000703f70 */
[----:B------:R-:W-:Y:S05]  /*1a70*/  @P0 BRA `(.L_x_25) ;  /* 0x00000004004c0947 */ /* 0x000fea0003800000 */
[----:B------:R-:W-:-:S13]  /*1a80*/  LOP3.LUT P0, RZ, R3, 0x7fffffff, R2, 0xc8, !PT ;  /* 0x7fffffff03ff7812 */ /* 0x000fda000780c802 */
[----:B------:R-:W-:Y:S05]  /*1a90*/  @!P0 BRA `(.L_x_26) ;  /* 0x00000004003c8947 */ /* 0x000fea0003800000 */
[C---:B------:R-:W-:Y:S02]  /*1aa0*/  FSETP.NEU.FTZ.AND P2, PT, |R2|.reuse, +INF , PT ;  /* 0x7f8000000200780b */ /* 0x040fe40003f5d200 */
[----:B------:R-:W-:Y:S02]  /*1ab0*/  FSETP.NEU.FTZ.AND P1, PT, |R3|, +INF , PT ;  /* 0x7f8000000300780b */ /* 0x000fe40003f3d200 */
[----:B------:R-:W-:-:S11]  /*1ac0*/  FSETP.NEU.FTZ.AND P0, PT, |R2|, +INF , PT ;  /* 0x7f8000000200780b */ /* 0x000fd60003f1d200 */
[----:B------:R-:W-:Y:S05]  /*1ad0*/  @!P1 BRA !P2, `(.L_x_26) ;  /* 0x00000004002c9947 */ /* 0x000fea0005000000 */
[----:B------:R-:W-:-:S04]  /*1ae0*/  LOP3.LUT P2, RZ, R2, 0x7fffffff, RZ, 0xc0, !PT ;  /* 0x7fffffff02ff7812 */ /* 0x000fc8000784c0ff */
[----:B------:R-:W-:-:S13]  /*1af0*/  PLOP3.LUT P1, PT, P1, P2, PT, 0x2f, 0xf2 ;  /* 0x0000000000f2781c */ /* 0x000fda0000f24577 */
[----:B------:R-:W-:Y:S05]  /*1b00*/  @P1 BRA `(.L_x_27) ;  /* 0x0000000400181947 */ /* 0x000fea0003800000 */
[----:B------:R-:W-:-:S04]  /*1b10*/  LOP3.LUT P1, RZ, R3, 0x7fffffff, RZ, 0xc0, !PT ;  /* 0x7fffffff03ff7812 */ /* 0x000fc8000782c0ff */
[----:B------:R-:W-:-:S13]  /*1b20*/  PLOP3.LUT P0, PT, P0, P1, PT, 0x2f, 0xf2 ;  /* 0x0000000000f2781c */ /* 0x000fda0000702577 */
[----:B------:R-:W-:Y:S05]  /*1b30*/  @P0 BRA `(.L_x_28) ;  /* 0x0000000400000947 */ /* 0x000fea0003800000 */
[----:B------:R-:W-:Y:S02]  /*1b40*/  ISETP.GE.AND P0, PT, R8, RZ, PT ;  /* 0x000000ff0800720c */ /* 0x000fe40003f06270 */
[----:B------:R-:W-:-:S11]  /*1b50*/  ISETP.GE.AND P1, PT, R9, RZ, PT ;  /* 0x000000ff0900720c */ /* 0x000fd60003f26270 */
[----:B------:R-:W-:Y:S01]  /*1b60*/  @P0 IMAD.MOV.U32 R6, RZ, RZ, RZ ;  /* 0x000000ffff060224 */ /* 0x000fe200078e00ff */
[----:B------:R-:W-:Y:S01]  /*1b70*/  @!P0 MOV R6, 0xffffffc0 ;  /* 0xffffffc000068802 */ /* 0x000fe20000000f00 */
[----:B------:R-:W-:Y:S01]  /*1b80*/  @!P0 FFMA R2, R2, 1.84467440737095516160e+19, RZ ;  /* 0x5f80000002028823 */ /* 0x000fe200000000ff */
[----:B------:R-:W-:Y:S02]  /*1b90*/  @!P1 FFMA R3, R3, 1.84467440737095516160e+19, RZ ;  /* 0x5f80000003039823 */ /* 0x000fe400000000ff */
[----:B------:R-:W-:-:S07]  /*1ba0*/  @!P1 IADD3 R6, PT, PT, R6, 0x40, RZ ;  /* 0x0000004006069810 */ /* 0x000fce0007ffe0ff */
.L_x_24:
[----:B------:R-:W-:Y:S01]  /*1bb0*/  LEA R8, R14, 0xc0800000, 0x17 ;  /* 0xc08000000e087811 */ /* 0x000fe200078eb8ff */
[----:B------:R-:W-:Y:S04]  /*1bc0*/  BSSY.RECONVERGENT B2, `(.L_x_29) ;  /* 0x0000036000027945 */ /* 0x000fe80003800200 */
[----:B------:R-:W-:Y:S01]  /*1bd0*/  IMAD.IADD R8, R3, 0x1, -R8 ;  /* 0x0000000103087824 */ /* 0x000fe200078e0a08 */
[----:B------:R-:W-:-:S03]  /*1be0*/  IADD3 R3, PT, PT, R12, -0x7f, RZ ;  /* 0xffffff810c037810 */ /* 0x000fc60007ffe0ff */
[----:B------:R-:W0:Y:S01]  /*1bf0*/  MUFU.RCP R9, R8 ;  /* 0x0000000800097308 */ /* 0x000e220000001000 */
[----:B------:R-:W-:Y:S01]  /*1c00*/  FADD.FTZ R11, -R8, -RZ ;  /* 0x800000ff080b7221 */ /* 0x000fe20000010100 */
[----:B------:R-:W-:-:S03]  /*1c10*/  IMAD R2, R3, -0x800000, R2 ;  /* 0xff80000003027824 */ /* 0x000fc600078e0202 */
[----:B0-----:R-:W-:-:S04]  /*1c20*/  FFMA R12, R9, R11, 1 ;  /* 0x3f800000090c7423 */ /* 0x001fc8000000000b */
[----:B------:R-:W-:-:S04]  /*1c30*/  FFMA R16, R9, R12, R9 ;  /* 0x0000000c09107223 */ /* 0x000fc80000000009 */
[----:B------:R-:W-:-:S04]  /*1c40*/  FFMA R9, R2, R16, RZ ;  /* 0x0000001002097223 */ /* 0x000fc800000000ff */
[----:B------:R-:W-:-:S04]  /*1c50*/  FFMA R12, R11, R9, R2 ;  /* 0x000000090b0c7223 */ /* 0x000fc80000000002 */
[----:B------:R-:W-:Y:S01]  /*1c60*/  FFMA R13, R16, R12, R9 ;  /* 0x0000000c100d7223 */ /* 0x000fe20000000009 */
[----:B------:R-:W-:-:S03]  /*1c70*/  IADD3 R9, PT, PT, R3, 0x7f, -R14 ;  /* 0x0000007f03097810 */ /* 0x000fc60007ffe80e */
[----:B------:R-:W-:Y:S01]  /*1c80*/  FFMA R12, R11, R13, R2 ;  /* 0x0000000d0b0c7223 */ /* 0x000fe20000000002 */
[----:B------:R-:W-:-:S03]  /*1c90*/  IADD3 R9, PT, PT, R9, R6, RZ ;  /* 0x0000000609097210 */ /* 0x000fc60007ffe0ff */
[----:B------:R-:W-:-:S05]  /*1ca0*/  FFMA R2, R16, R12, R13 ;  /* 0x0000000c10027223 */ /* 0x000fca000000000d */
[----:B------:R-:W-:-:S04]  /*1cb0*/  SHF.R.U32.HI R3, RZ, 0x17, R2 ;  /* 0x00000017ff037819 */ /* 0x000fc80000011602 */
[----:B------:R-:W-:-:S05]  /*1cc0*/  LOP3.LUT R3, R3, 0xff, RZ, 0xc0, !PT ;  /* 0x000000ff03037812 */ /* 0x000fca00078ec0ff */
[----:B------:R-:W-:-:S05]  /*1cd0*/  IMAD.IADD R11, R3, 0x1, R9 ;  /* 0x00000001030b7824 */ /* 0x000fca00078e0209 */
[----:B------:R-:W-:-:S04]  /*1ce0*/  IADD3 R3, PT, PT, R11, -0x1, RZ ;  /* 0xffffffff0b037810 */ /* 0x000fc80007ffe0ff */
[----:B------:R-:W-:-:S13]  /*1cf0*/  ISETP.GE.U32.AND P0, PT, R3, 0xfe, PT ;  /* 0x000000fe0300780c */ /* 0x000fda0003f06070 */
[----:B------:R-:W-:Y:S05]  /*1d00*/  @!P0 BRA `(.L_x_30) ;  /* 0x0000000000808947 */ /* 0x000fea0003800000 */
[----:B------:R-:W-:-:S13]  /*1d10*/  ISETP.GT.AND P0, PT, R11, 0xfe, PT ;  /* 0x000000fe0b00780c */ /* 0x000fda0003f04270 */
[----:B------:R-:W-:Y:S05]  /*1d20*/  @P0 BRA `(.L_x_31) ;  /* 0x00000000006c0947 */ /* 0x000fea0003800000 */
[----:B------:R-:W-:-:S13]  /*1d30*/  ISETP.GE.AND P0, PT, R11, 0x1, PT ;  /* 0x000000010b00780c */ /* 0x000fda0003f06270 */
[----:B------:R-:W-:Y:S05]  /*1d40*/  @P0 BRA `(.L_x_32) ;  /* 0x0000000000740947 */ /* 0x000fea0003800000 */
[----:B------:R-:W-:Y:S02]  /*1d50*/  ISETP.GE.AND P0, PT, R11, -0x18, PT ;  /* 0xffffffe80b00780c */ /* 0x000fe40003f06270 */
[----:B------:R-:W-:-:S11]  /*1d60*/  LOP3.LUT R2, R2, 0x80000000, RZ, 0xc0, !PT ;  /* 0x8000000002027812 */ /* 0x000fd600078ec0ff */
[----:B------:R-:W-:Y:S05]  /*1d70*/  @!P0 BRA `(.L_x_32) ;  /* 0x0000000000688947 */ /* 0x000fea0003800000 */
[CCC-:B------:R-:W-:Y:S01]  /*1d80*/  FFMA.RZ R3, R16.reuse, R12.reuse, R13.reuse ;  /* 0x0000000c10037223 */ /* 0x1c0fe2000000c00d */
[C---:B------:R-:W-:Y:S01]  /*1d90*/  IADD3 R9, PT, PT, R11.reuse, 0x20, RZ ;  /* 0x000000200b097810 */ /* 0x040fe20007ffe0ff */
[CCC-:B------:R-:W-:Y:S01]  /*1da0*/  FFMA.RM R6, R16.reuse, R12.reuse, R13.reuse ;  /* 0x0000000c10067223 */ /* 0x1c0fe2000000400d */
[----:B------:R-:W-:Y:S02]  /*1db0*/  ISETP.NE.AND P2, PT, R11, RZ, PT ;  /* 0x000000ff0b00720c */ /* 0x000fe40003f45270 */
[----:B------:R-:W-:Y:S01]  /*1dc0*/  LOP3.LUT R8, R3, 0x7fffff, RZ, 0xc0, !PT ;  /* 0x007fffff03087812 */ /* 0x000fe200078ec0ff */
[----:B------:R-:W-:Y:S01]  /*1dd0*/  FFMA.RP R3, R16, R12, R13 ;  /* 0x0000000c10037223 */ /* 0x000fe2000000800d */
[----:B------:R-:W-:Y:S01]  /*1de0*/  ISETP.NE.AND P1, PT, R11, RZ, PT ;  /* 0x000000ff0b00720c */ /* 0x000fe20003f25270 */
[----:B------:R-:W-:Y:S01]  /*1df0*/  IMAD.MOV R11, RZ, RZ, -R11 ;  /* 0x000000ffff0b7224 */ /* 0x000fe200078e0a0b */
[----:B------:R-:W-:Y:S02]  /*1e00*/  LOP3.LUT R8, R8, 0x800000, RZ, 0xfc, !PT ;  /* 0x0080000008087812 */ /* 0x000fe400078efcff */
[----:B------:R-:W-:-:S02]  /*1e10*/  FSETP.NEU.FTZ.AND P0, PT, R3, R6, PT ;  /* 0x000000060300720b */ /* 0x000fc40003f1d000 */
[----:B------:R-:W-:Y:S02]  /*1e20*/  SHF.L.U32 R9, R8, R9, RZ ;  /* 0x0000000908097219 */ /* 0x000fe400000006ff */
[----:B------:R-:W-:Y:S02]  /*1e30*/  SEL R3, R11, RZ, P2 ;  /* 0x000000ff0b037207 */ /* 0x000fe40001000000 */
[----:B------:R-:W-:Y:S02]  /*1e40*/  ISETP.NE.AND P1, PT, R9, RZ, P1 ;  /* 0x000000ff0900720c */ /* 0x000fe40000f25270 */
[----:B------:R-:W-:Y:S02]  /*1e50*/  SHF.R.U32.HI R3, RZ, R3, R8 ;  /* 0x00000003ff037219 */ /* 0x000fe40000011608 */
[----:B------:R-:W-:Y:S02]  /*1e60*/  PLOP3.LUT P0, PT, P0, P1, PT, 0xf8, 0x8f ;  /* 0x00000000008f781c */ /* 0x000fe40000703f70 */
[----:B------:R-:W-:-:S02]  /*1e70*/  SHF.R.U32.HI R9, RZ, 0x1, R3 ;  /* 0x00000001ff097819 */ /* 0x000fc40000011603 */
[----:B------:R-:W-:-:S04]  /*1e80*/  SEL R6, RZ, 0x1, !P0 ;  /* 0x00000001ff067807 */ /* 0x000fc80004000000 */
[----:B------:R-:W-:-:S04]  /*1e90*/  LOP3.LUT R6, R6, 0x1, R9, 0xf8, !PT ;  /* 0x0000000106067812 */ /* 0x000fc800078ef809 */
[----:B------:R-:W-:-:S04]  /*1ea0*/  LOP3.LUT R6, R6, R3, RZ, 0xc0, !PT ;  /* 0x0000000306067212 */ /* 0x000fc800078ec0ff */
[----:B------:R-:W-:-:S04]  /*1eb0*/  IADD3 R9, PT, PT, R9, R6, RZ ;  /* 0x0000000609097210 */ /* 0x000fc80007ffe0ff */
[----:B------:R-:W-:Y:S01]  /*1ec0*/  LOP3.LUT R2, R9, R2, RZ, 0xfc, !PT ;  /* 0x0000000209027212 */ /* 0x000fe200078efcff */
[----:B------:R-:W-:Y:S06]  /*1ed0*/  BRA `(.L_x_32) ;  /* 0x0000000000107947 */ /* 0x000fec0003800000 */
.L_x_31:
[----:B------:R-:W-:-:S04]  /*1ee0*/  LOP3.LUT R2, R2, 0x80000000, RZ, 0xc0, !PT ;  /* 0x8000000002027812 */ /* 0x000fc800078ec0ff */
[----:B------:R-:W-:Y:S01]  /*1ef0*/  LOP3.LUT R2, R2, 0x7f800000, RZ, 0xfc, !PT ;  /* 0x7f80000002027812 */ /* 0x000fe200078efcff */
[----:B------:R-:W-:Y:S06]  /*1f00*/  BRA `(.L_x_32) ;  /* 0x0000000000047947 */ /* 0x000fec0003800000 */
.L_x_30:
[----:B------:R-:W-:-:S07]  /*1f10*/  LEA R2, R9, R2, 0x17 ;  /* 0x0000000209027211 */ /* 0x000fce00078eb8ff */
.L_x_32:
[----:B------:R-:W-:Y:S05]  /*1f20*/  BSYNC.RECONVERGENT B2 ;  /* 0x0000000000027941 */ /* 0x000fea0003800200 */
.L_x_29:
[----:B------:R-:W-:Y:S05]  /*1f30*/  BRA `(.L_x_33) ;  /* 0x0000000000207947 */ /* 0x000fea0003800000 */
.L_x_28:
[----:B------:R-:W-:-:S04]  /*1f40*/  LOP3.LUT R2, R3, 0x80000000, R2, 0x48, !PT ;  /* 0x8000000003027812 */ /* 0x000fc800078e4802 */
[----:B------:R-:W-:Y:S01]  /*1f50*/  LOP3.LUT R2, R2, 0x7f800000, RZ, 0xfc, !PT ;  /* 0x7f80000002027812 */ /* 0x000fe200078efcff */
[----:B------:R-:W-:Y:S06]  /*1f60*/  BRA `(.L_x_33) ;  /* 0x0000000000147947 */ /* 0x000fec0003800000 */
.L_x_27:
[----:B------:R-:W-:Y:S01]  /*1f70*/  LOP3.LUT R2, R3, 0x80000000, R2, 0x48, !PT ;  /* 0x8000000003027812 */ /* 0x000fe200078e4802 */
[----:B------:R-:W-:Y:S06]  /*1f80*/  BRA `(.L_x_33) ;  /* 0x00000000000c7947 */ /* 0x000fec0003800000 */
.L_x_26:
[----:B------:R-:W0:Y:S01]  /*1f90*/  MUFU.RSQ R2, -QNAN ;  /* 0xffc0000000027908 */ /* 0x000e220000001400 */
[----:B------:R-:W-:Y:S05]  /*1fa0*/  BRA `(.L_x_33) ;  /* 0x0000000000047947 */ /* 0x000fea0003800000 */
.L_x_25:
[----:B------:R-:W-:-:S07]  /*1fb0*/  FADD.FTZ R2, R2, R3 ;  /* 0x0000000302027221 */ /* 0x000fce0000010000 */
.L_x_33:
[----:B------:R-:W-:Y:S05]  /*1fc0*/  BSYNC.RECONVERGENT B1 ;  /* 0x0000000000017941 */ /* 0x000fea0003800200 */
.L_x_23:
[----:B------:R-:W-:Y:S02]  /*1fd0*/  HFMA2 R3, -RZ, RZ, 0, 0 ;  /* 0x00000000ff037431 */ /* 0x000fe400000001ff */
[----:B0-----:R-:W-:Y:S01]  /*1fe0*/  IMAD.MOV.U32 R11, RZ, RZ, R2 ;  /* 0x000000ffff0b7224 */ /* 0x001fe200078e0002 */
[----:B------:R-:W-:-:S04]  /*1ff0*/  MOV R2, R4 ;  /* 0x0000000400027202 */ /* 0x000fc80000000f00 */
[----:B------:R-:W-:Y:S05]  /*2000*/  RET.REL.NODEC R2 `(mandelbrot) ;  /* 0xffffffdc02fc7950 */ /* 0x000fea0003c3ffff */
.L_x_34:
[----:B------:R-:W-:-:S00]  /*2010*/  BRA `(.L_x_34) ;  /* 0xfffffffc00fc7947 */ /* 0x000fc0000383ffff */
[----:B------:R-:W-:-:S00]  /*2020*/  NOP ;  /* 0x0000000000007918 */ /* 0x000fc00000000000 */
        /* <DEDUP_REMOVED lines=13> */
.L_x_35:


//--------------------- .nv.global.init           --------------------------
	.section	.nv.global.init,"aw",@progbits
	.align	4
.nv.global.init:
	.type		__cudart_i2opi_f,@object
	.size		__cudart_i2opi_f,(.L_0 - __cudart_i2opi_f)
__cudart_i2opi_f:
        /*0000*/ 	.byte	0x41, 0x90, 0x43, 0x3c, 0x99, 0x95, 0x62, 0xdb, 0xc0, 0xdd, 0x34, 0xf5, 0xd1, 0x57, 0x27, 0xfc
        /*0010*/ 	.byte	0x29, 0x15, 0x44, 0x4e, 0x6e, 0x83, 0xf9, 0xa2
.L_0:


//--------------------- .nv.shared.reserved.0     --------------------------
	.section	.nv.shared.reserved.0,"aw",@nobits
	.weak		__nv_reservedSMEM_offset_0_alias
	.size		__nv_reservedSMEM_offset_0_alias, 0, 64
	.other		__nv_reservedSMEM_offset_0_alias,@"STO_CUDA_RESERVED_SHARED STV_DEFAULT"
__nv_reservedSMEM_offset_0_alias:
	.zero		0
	.zero		64


//--------------------- .nv.constant0.mandelbrot  --------------------------
	.section	.nv.constant0.mandelbrot,"a",@progbits
	.sectionflags	@""
	.align	4
.nv.constant0.mandelbrot:
	.zero		916


//--------------------- SYMBOLS --------------------------

	.type		.nv.reservedSmem.offset0,@object
	.size		.nv.reservedSmem.offset0,0x4
